	.target	sm_100a

	.elftype	@"ET_EXEC"


//--------------------- .note.nv.tkinfo           --------------------------
	.section	.note.nv.tkinfo,"",@"SHT_NOTE"
	.sectionflags	@"SHF_NOTE_NV_TKINFO"
	.tkinfo
        /*0018*/ 	.word	0x00000002
        /*0030*/ 	.string	""
        /*0030*/ 	.string	"ptxas"
        /*0030*/ 	.string	"Cuda compilation tools, release 13.0, V13.0.88"
        /*0030*/ 	.string	"Build cuda_13.0.r13.0/compiler.36424714_0"
        /*0030*/ 	.string	"-arch sm_100a -m 64 "



//--------------------- .note.nv.cuinfo           --------------------------
	.section	.note.nv.cuinfo,"",@"SHT_NOTE"
	.sectionflags	@"SHF_NOTE_NV_CUINFO"
        /*0018*/ 	.short	0x0002
        /*001a*/ 	.short	0x0064
        /*001c*/ 	.short	0x0082
	.zero		2


//--------------------- .nv.info                  --------------------------
	.section	.nv.info,"",@"SHT_CUDA_INFO"
	.align	4


	//----- nvinfo : EIATTR_REGCOUNT
	.align		4
        /*0000*/ 	.byte	0x04, 0x2f
        /*0002*/ 	.short	(.L_19 - .L_18)
	.align		4
.L_18:
        /*0004*/ 	.word	index@(_ZN7cutlass13device_kernelINS_4gemm6kernel13GemmUniversalIN4cute5tupleIJiiiiEEENS1_10collective13CollectiveMmaINS1_35MainloopSm100TmaUmmaWarpSpecializedILi25ELi2ELi4ENS5_IJNS4_1CILi1EEESB_SB_EEEEENS5_IJNSA_ILi64EEENSA_ILi192EEENSA_ILi16EEEEEENS_6half_tENS5_IJlSB_lEEESI_SJ_NS4_8TiledMMAINS4_8MMA_AtomIJNS4_20SM100_MMA_F16BF16_SSISI_SI_fLi64ELi192ELNS4_4UMMA5MajorE0ELSO_0ELNSN_7ScaleInE0ELSP_0EEEEEENS4_6LayoutISC_NS5_IJNSA_ILi0EEEST_ST_EEEEENS5_IJNS4_10UnderscoreESW_SW_EEEEENS4_13SM90_TMA_LOADENS4_14ComposedLayoutINS4_7SwizzleILi1ELi4ELi3EEENS4_18smem_ptr_flag_bitsILi16EEENSS_INS5_IJNSA_ILi8EEESG_EEENS5_IJSG_SB_EEEEEEEvNS4_8identityESZ_S19_vS1A_EENS_8epilogue10collective18CollectiveEpilogueINS1C_23Sm100TmaWarpSpecializedILi3ELi2ELi32ELb1ELb0EEEJSH_NS5_IJNSS_ISE_SB_EES1H_EEESI_SJ_SI_SJ_NS1C_6fusion15FusionCallbacksIS1G_NS1J_17LinearCombinationISI_fSI_fLNS_15FloatRoundStyleE2EEESH_S1I_JEEENS4_5SM1004TMEM4LOAD26SM100_TMEM_LOAD_16dp256b8xESZ_NS10_INS11_ILi3ELi4ELi3EEES14_NSS_INS5_IJS15_SE_EEENS5_IJSE_SB_EEEEEEENS4_17SM75_U32x4_LDSM_NENS4_14SM90_TMA_STOREES1X_NS4_17SM90_U32x4_STSM_NENS4_39AutoVectorizingCopyWithAssumedAlignmentILi128EEEEEEvvEEEEvNT_6ParamsE)
        /*0008*/ 	.word	0x00000070


	//----- nvinfo : EIATTR_FRAME_SIZE
	.align		4
.L_19:
        /*000c*/ 	.byte	0x04, 0x11
        /*000e*/ 	.short	(.L_21 - .L_20)
	.align		4
.L_20:
        /*0010*/ 	.word	index@($__internal_2_$__cuda_sm10x_tcgen05_guardrail_trap_unallocated_columns_being_dealloced)
        /*0014*/ 	.word	0x00000000


	//----- nvinfo : EIATTR_FRAME_SIZE
	.align		4
.L_21:
        /*0018*/ 	.byte	0x04, 0x11
        /*001a*/ 	.short	(.L_23 - .L_22)
	.align		4
.L_22:
        /*001c*/ 	.word	index@($__internal_1_$__cuda_sm10x_tcgen05_guardrail_trap_phase_invalid_during_alloc)
        /*0020*/ 	.word	0x00000000


	//----- nvinfo : EIATTR_FRAME_SIZE
	.align		4
.L_23:
        /*0024*/ 	.byte	0x04, 0x11
        /*0026*/ 	.short	(.L_25 - .L_24)
	.align		4
.L_24:
        /*0028*/ 	.word	index@($__internal_0_$__cuda_sm10x_tcgen05_guardrail_trap_col_being_dealloced_not_returned_by_alloc)
        /*002c*/ 	.word	0x00000000


	//----- nvinfo : EIATTR_FRAME_SIZE
	.align		4
.L_25:
        /*0030*/ 	.byte	0x04, 0x11
        /*0032*/ 	.short	(.L_27 - .L_26)
	.align		4
.L_26:
        /*0034*/ 	.word	index@(_ZN7cutlass13device_kernelINS_4gemm6kernel13GemmUniversalIN4cute5tupleIJiiiiEEENS1_10collective13CollectiveMmaINS1_35MainloopSm100TmaUmmaWarpSpecializedILi25ELi2ELi4ENS5_IJNS4_1CILi1EEESB_SB_EEEEENS5_IJNSA_ILi64EEENSA_ILi192EEENSA_ILi16EEEEEENS_6half_tENS5_IJlSB_lEEESI_SJ_NS4_8TiledMMAINS4_8MMA_AtomIJNS4_20SM100_MMA_F16BF16_SSISI_SI_fLi64ELi192ELNS4_4UMMA5MajorE0ELSO_0ELNSN_7ScaleInE0ELSP_0EEEEEENS4_6LayoutISC_NS5_IJNSA_ILi0EEEST_ST_EEEEENS5_IJNS4_10UnderscoreESW_SW_EEEEENS4_13SM90_TMA_LOADENS4_14ComposedLayoutINS4_7SwizzleILi1ELi4ELi3EEENS4_18smem_ptr_flag_bitsILi16EEENSS_INS5_IJNSA_ILi8EEESG_EEENS5_IJSG_SB_EEEEEEEvNS4_8identityESZ_S19_vS1A_EENS_8epilogue10collective18CollectiveEpilogueINS1C_23Sm100TmaWarpSpecializedILi3ELi2ELi32ELb1ELb0EEEJSH_NS5_IJNSS_ISE_SB_EES1H_EEESI_SJ_SI_SJ_NS1C_6fusion15FusionCallbacksIS1G_NS1J_17LinearCombinationISI_fSI_fLNS_15FloatRoundStyleE2EEESH_S1I_JEEENS4_5SM1004TMEM4LOAD26SM100_TMEM_LOAD_16dp256b8xESZ_NS10_INS11_ILi3ELi4ELi3EEES14_NSS_INS5_IJS15_SE_EEENS5_IJSE_SB_EEEEEEENS4_17SM75_U32x4_LDSM_NENS4_14SM90_TMA_STOREES1X_NS4_17SM90_U32x4_STSM_NENS4_39AutoVectorizingCopyWithAssumedAlignmentILi128EEEEEEvvEEEEvNT_6ParamsE)
        /*0038*/ 	.word	0x00000000


	//----- nvinfo : EIATTR_MIN_STACK_SIZE
	.align		4
.L_27:
        /*003c*/ 	.byte	0x04, 0x12
        /*003e*/ 	.short	(.L_29 - .L_28)
	.align		4
.L_28:
        /*0040*/ 	.word	index@(_ZN7cutlass13device_kernelINS_4gemm6kernel13GemmUniversalIN4cute5tupleIJiiiiEEENS1_10collective13CollectiveMmaINS1_35MainloopSm100TmaUmmaWarpSpecializedILi25ELi2ELi4ENS5_IJNS4_1CILi1EEESB_SB_EEEEENS5_IJNSA_ILi64EEENSA_ILi192EEENSA_ILi16EEEEEENS_6half_tENS5_IJlSB_lEEESI_SJ_NS4_8TiledMMAINS4_8MMA_AtomIJNS4_20SM100_MMA_F16BF16_SSISI_SI_fLi64ELi192ELNS4_4UMMA5MajorE0ELSO_0ELNSN_7ScaleInE0ELSP_0EEEEEENS4_6LayoutISC_NS5_IJNSA_ILi0EEEST_ST_EEEEENS5_IJNS4_10UnderscoreESW_SW_EEEEENS4_13SM90_TMA_LOADENS4_14ComposedLayoutINS4_7SwizzleILi1ELi4ELi3EEENS4_18smem_ptr_flag_bitsILi16EEENSS_INS5_IJNSA_ILi8EEESG_EEENS5_IJSG_SB_EEEEEEEvNS4_8identityESZ_S19_vS1A_EENS_8epilogue10collective18CollectiveEpilogueINS1C_23Sm100TmaWarpSpecializedILi3ELi2ELi32ELb1ELb0EEEJSH_NS5_IJNSS_ISE_SB_EES1H_EEESI_SJ_SI_SJ_NS1C_6fusion15FusionCallbacksIS1G_NS1J_17LinearCombinationISI_fSI_fLNS_15FloatRoundStyleE2EEESH_S1I_JEEENS4_5SM1004TMEM4LOAD26SM100_TMEM_LOAD_16dp256b8xESZ_NS10_INS11_ILi3ELi4ELi3EEES14_NSS_INS5_IJS15_SE_EEENS5_IJSE_SB_EEEEEEENS4_17SM75_U32x4_LDSM_NENS4_14SM90_TMA_STOREES1X_NS4_17SM90_U32x4_STSM_NENS4_39AutoVectorizingCopyWithAssumedAlignmentILi128EEEEEEvvEEEEvNT_6ParamsE)
        /*0044*/ 	.word	0x00000000
.L_29:


//--------------------- .nv.compat                --------------------------
	.section	.nv.compat,"",@"SHT_CUDA_COMPAT_INFO"
	.align	4
        /*0000*/ 	.byte	0x02, 0x09, 0x01, 0x00, 0x02, 0x02, 0x02, 0x00, 0x02, 0x05, 0x05, 0x00, 0x03, 0x07, 0x01, 0x01
        /*0010*/ 	.byte	0x02, 0x03, 0x01, 0x00, 0x02, 0x06, 0x01, 0x00, 0x04, 0x0b, 0x08, 0x00, 0x09, 0x00, 0x00, 0x00
        /*0020*/ 	.byte	0x00, 0x00, 0x00, 0x00


//--------------------- .nv.info._ZN7cutlass13device_kernelINS_4gemm6kernel13GemmUniversalIN4cute5tupleIJiiiiEEENS1_10collective13CollectiveMmaINS1_35MainloopSm100TmaUmmaWarpSpecializedILi25ELi2ELi4ENS5_IJNS4_1CILi1EEESB_SB_EEEEENS5_IJNSA_ILi64EEENSA_ILi192EEENSA_ILi16EEEEEENS_6half_tENS5_IJlSB_lEEESI_SJ_NS4_8TiledMMAINS4_8MMA_AtomIJNS4_20SM100_MMA_F16BF16_SSISI_SI_fLi64ELi192ELNS4_4UMMA5MajorE0ELSO_0ELNSN_7ScaleInE0ELSP_0EEEEEENS4_6LayoutISC_NS5_IJNSA_ILi0EEEST_ST_EEEEENS5_IJNS4_10UnderscoreESW_SW_EEEEENS4_13SM90_TMA_LOADENS4_14ComposedLayoutINS4_7SwizzleILi1ELi4ELi3EEENS4_18smem_ptr_flag_bitsILi16EEENSS_INS5_IJNSA_ILi8EEESG_EEENS5_IJSG_SB_EEEEEEEvNS4_8identityESZ_S19_vS1A_EENS_8epilogue10collective18CollectiveEpilogueINS1C_23Sm100TmaWarpSpecializedILi3ELi2ELi32ELb1ELb0EEEJSH_NS5_IJNSS_ISE_SB_EES1H_EEESI_SJ_SI_SJ_NS1C_6fusion15FusionCallbacksIS1G_NS1J_17LinearCombinationISI_fSI_fLNS_15FloatRoundStyleE2EEESH_S1I_JEEENS4_5SM1004TMEM4LOAD26SM100_TMEM_LOAD_16dp256b8xESZ_NS10_INS11_ILi3ELi4ELi3EEES14_NSS_INS5_IJS15_SE_EEENS5_IJSE_SB_EEEEEEENS4_17SM75_U32x4_LDSM_NENS4_14SM90_TMA_STOREES1X_NS4_17SM90_U32x4_STSM_NENS4_39AutoVectorizingCopyWithAssumedAlignmentILi128EEEEEEvvEEEEvNT_6ParamsE --------------------------
	.section	.nv.info._ZN7cutlass13device_kernelINS_4gemm6kernel13GemmUniversalIN4cute5tupleIJiiiiEEENS1_10collective13CollectiveMmaINS1_35MainloopSm100TmaUmmaWarpSpecializedILi25ELi2ELi4ENS5_IJNS4_1CILi1EEESB_SB_EEEEENS5_IJNSA_ILi64EEENSA_ILi192EEENSA_ILi16EEEEEENS_6half_tENS5_IJlSB_lEEESI_SJ_NS4_8TiledMMAINS4_8MMA_AtomIJNS4_20SM100_MMA_F16BF16_SSISI_SI_fLi64ELi192ELNS4_4UMMA5MajorE0ELSO_0ELNSN_7ScaleInE0ELSP_0EEEEEENS4_6LayoutISC_NS5_IJNSA_ILi0EEEST_ST_EEEEENS5_IJNS4_10UnderscoreESW_SW_EEEEENS4_13SM90_TMA_LOADENS4_14ComposedLayoutINS4_7SwizzleILi1ELi4ELi3EEENS4_18smem_ptr_flag_bitsILi16EEENSS_INS5_IJNSA_ILi8EEESG_EEENS5_IJSG_SB_EEEEEEEvNS4_8identityESZ_S19_vS1A_EENS_8epilogue10collective18CollectiveEpilogueINS1C_23Sm100TmaWarpSpecializedILi3ELi2ELi32ELb1ELb0EEEJSH_NS5_IJNSS_ISE_SB_EES1H_EEESI_SJ_SI_SJ_NS1C_6fusion15FusionCallbacksIS1G_NS1J_17LinearCombinationISI_fSI_fLNS_15FloatRoundStyleE2EEESH_S1I_JEEENS4_5SM1004TMEM4LOAD26SM100_TMEM_LOAD_16dp256b8xESZ_NS10_INS11_ILi3ELi4ELi3EEES14_NSS_INS5_IJS15_SE_EEENS5_IJSE_SB_EEEEEEENS4_17SM75_U32x4_LDSM_NENS4_14SM90_TMA_STOREES1X_NS4_17SM90_U32x4_STSM_NENS4_39AutoVectorizingCopyWithAssumedAlignmentILi128EEEEEEvvEEEEvNT_6ParamsE,"",@"SHT_CUDA_INFO"
	.sectionflags	@""
	.align	4


	//----- nvinfo : EIATTR_CUDA_API_VERSION
	.align		4
        /*0000*/ 	.byte	0x04, 0x37
        /*0002*/ 	.short	(.L_31 - .L_30)
.L_30:
        /*0004*/ 	.word	0x00000082


	//----- nvinfo : EIATTR_KPARAM_INFO
	.align		4
.L_31:
        /*0008*/ 	.byte	0x04, 0x17
        /*000a*/ 	.short	(.L_33 - .L_32)
.L_32:
        /*000c*/ 	.word	0x00000000
        /*0010*/ 	.short	0x0000
        /*0012*/ 	.short	0x0000
        /*0014*/ 	.byte	0x00, 0xf0, 0x01, 0x20


	//----- nvinfo : EIATTR_AT_ENTRY_FRAGMENTS
	.align		4
.L_33:
        /*0018*/ 	.byte	0x04, 0x4f
        /*001a*/ 	.short	(.L_35 - .L_34)


	//   ....[0]....
.L_34:
        /*001c*/ 	.word	0x00000006


	//----- nvinfo : EIATTR_RESERVED_SMEM_USED
	.align		4
.L_35:
        /*0020*/ 	.byte	0x01, 0x41
	.zero		2


	//----- nvinfo : EIATTR_SPARSE_MMA_MASK
	.align		4
        /*0024*/ 	.byte	0x03, 0x50
        /*0026*/ 	.short	0x0000


	//----- nvinfo : EIATTR_TCGEN05_1CTA_USED
	.align		4
        /*0028*/ 	.byte	0x01, 0x51
	.zero		2


	//----- nvinfo : EIATTR_MAXREG_COUNT
	.align		4
        /*002c*/ 	.byte	0x03, 0x1b
        /*002e*/ 	.short	0x00ff


	//----- nvinfo : EIATTR_NUM_BARRIERS
	.align		4
        /*0030*/ 	.byte	0x02, 0x4c
        /*0032*/ 	.byte	0x07
	.zero		1


	//----- nvinfo : EIATTR_EXTERNS
	.align		4
        /*0034*/ 	.byte	0x04, 0x0f
        /*0036*/ 	.short	(.L_37 - .L_36)


	//   ....[0]....
	.align		4
.L_36:
        /*0038*/ 	.word	index@(__assertfail)


	//----- nvinfo : EIATTR_MERCURY_ISA_VERSION
	.align		4
.L_37:
        /*003c*/ 	.byte	0x03, 0x5f
        /*003e*/ 	.short	0x0101


	//----- nvinfo : EIATTR_INT_WARP_WIDE_INSTR_OFFSETS
	.align		4
        /*0040*/ 	.byte	0x04, 0x31
        /*0042*/ 	.short	(.L_39 - .L_38)


	//   ....[0]....
.L_38:
        /*0044*/ 	.word	0x00002090


	//   ....[1]....
        /*0048*/ 	.word	0x000045a0


	//   ....[2]....
        /*004c*/ 	.word	0x000045d0


	//   ....[3]....
        /*0050*/ 	.word	0x00004620


	//   ....[4]....
        /*0054*/ 	.word	0x00004f30


	//   ....[5]....
        /*0058*/ 	.word	0x00004f90


	//   ....[6]....
        /*005c*/ 	.word	0x00005090


	//   ....[7]....
        /*0060*/ 	.word	0x00005120


	//   ....[8]....
        /*0064*/ 	.word	0x000052f0


	//   ....[9]....
        /*0068*/ 	.word	0x00005450


	//----- nvinfo : EIATTR_COOP_GROUP_MASK_REGIDS
	.align		4
.L_39:
        /*006c*/ 	.byte	0x04, 0x29
        /*006e*/ 	.short	(.L_41 - .L_40)


	//   ....[0]....
.L_40:
        /*0070*/ 	.word	0xffffffff


	//   ....[1]....
        /*0074*/ 	.word	0xffffffff


	//   ....[2]....
        /*0078*/ 	.word	0xffffffff


	//   ....[3]....
        /*007c*/ 	.word	0xffffffff


	//   ....[4]....
        /*0080*/ 	.word	0xffffffff


	//   ....[5]....
        /*0084*/ 	.word	0xffffffff


	//   ....[6]....
        /*0088*/ 	.word	0xffffffff


	//   ....[7]....
        /*008c*/ 	.word	0xffffffff


	//   ....[8]....
        /*0090*/ 	.word	0xffffffff


	//   ....[9]....
        /*0094*/ 	.word	0xffffffff


	//   ....[10]....
        /*0098*/ 	.word	0xffffffff


	//   ....[11]....
        /*009c*/ 	.word	0xffffffff


	//   ....[12]....
        /*00a0*/ 	.word	0xffffffff


	//----- nvinfo : EIATTR_COOP_GROUP_INSTR_OFFSETS
	.align		4
.L_41:
        /*00a4*/ 	.byte	0x04, 0x28
        /*00a6*/ 	.short	(.L_43 - .L_42)


	//   ....[0]....
.L_42:
        /*00a8*/ 	.word	0x00000090


	//   ....[1]....
        /*00ac*/ 	.word	0x000004d0


	//   ....[2]....
        /*00b0*/ 	.word	0x00000910


	//   ....[3]....
        /*00b4*/ 	.word	0x00000a90


	//   ....[4]....
        /*00b8*/ 	.word	0x00000b90


	//   ....[5]....
        /*00bc*/ 	.word	0x00000d00


	//   ....[6]....
        /*00c0*/ 	.word	0x00000ea0


	//   ....[7]....
        /*00c4*/ 	.word	0x00001f70


	//   ....[8]....
        /*00c8*/ 	.word	0x00003920


	//   ....[9]....
        /*00cc*/ 	.word	0x00003b30


	//   ....[10]....
        /*00d0*/ 	.word	0x00003b60


	//   ....[11]....
        /*00d4*/ 	.word	0x00004490


	//   ....[12]....
        /*00d8*/ 	.word	0x000046c0


	//----- nvinfo : EIATTR_VRC_CTA_INIT_COUNT
	.align		4
.L_43:
        /*00dc*/ 	.byte	0x02, 0x4a
        /*00de*/ 	.byte	0x80
	.zero		1


	//----- nvinfo : EIATTR_SYSCALL_OFFSETS
	.align		4
        /*00e0*/ 	.byte	0x04, 0x46
        /*00e2*/ 	.short	(.L_45 - .L_44)


	//   ....[0]....
.L_44:
        /*00e4*/ 	.word	0x00005ee0


	//   ....[1]....
        /*00e8*/ 	.word	0x00005fd0


	//   ....[2]....
        /*00ec*/ 	.word	0x000067f0


	//   ....[3]....
        /*00f0*/ 	.word	0x000074c0


	//   ....[4]....
        /*00f4*/ 	.word	0x00008140


	//----- nvinfo : EIATTR_MBARRIER_INSTR_OFFSETS
	.align		4
.L_45:
        /*00f8*/ 	.byte	0x04, 0x39
        /*00fa*/ 	.short	(.L_47 - .L_46)


	//   ....[0]....
.L_46:
        /*00fc*/ 	.word	0x000005d0
        /*0100*/ 	.word	0x000000ff
        /*0104*/ 	.word	0x00000000
        /*0108*/ 	.short	0x0100
        /*010a*/ 	.byte	0x05
	.zero		1


	//   ....[1]....
        /*010c*/ 	.word	0x000005e0
        /*0110*/ 	.word	0x000000ff
        /*0114*/ 	.word	0x000000c8
        /*0118*/ 	.short	0x0100
        /*011a*/ 	.byte	0x05
	.zero		1


	//   ....[2]....
        /*011c*/ 	.word	0x000005f0
        /*0120*/ 	.word	0x000000ff
        /*0124*/ 	.word	0x00000008
        /*0128*/ 	.short	0x0100
        /*012a*/ 	.byte	0x05
	.zero		1


	//   ....[3]....
        /*012c*/ 	.word	0x00000600
        /*0130*/ 	.word	0x000000ff
        /*0134*/ 	.word	0x000000d0
        /*0138*/ 	.short	0x0100
        /*013a*/ 	.byte	0x05
	.zero		1


	//   ....[4]....
        /*013c*/ 	.word	0x00000610
        /*0140*/ 	.word	0x000000ff
        /*0144*/ 	.word	0x00000010
        /*0148*/ 	.short	0x0100
        /*014a*/ 	.byte	0x05
	.zero		1


	//   ....[5]....
        /*014c*/ 	.word	0x00000620
        /*0150*/ 	.word	0x000000ff
        /*0154*/ 	.word	0x000000d8
        /*0158*/ 	.short	0x0100
        /*015a*/ 	.byte	0x05
	.zero		1


	//   ....[6]....
        /*015c*/ 	.word	0x00000630
        /*0160*/ 	.word	0x000000ff
        /*0164*/ 	.word	0x00000018
        /*0168*/ 	.short	0x0100
        /*016a*/ 	.byte	0x05
	.zero		1


	//   ....[7]....
        /*016c*/ 	.word	0x00000640
        /*0170*/ 	.word	0x000000ff
        /*0174*/ 	.word	0x000000e0
        /*0178*/ 	.short	0x0100
        /*017a*/ 	.byte	0x05
	.zero		1


	//   ....[8]....
        /*017c*/ 	.word	0x00000650
        /*0180*/ 	.word	0x000000ff
        /*0184*/ 	.word	0x00000020
        /*0188*/ 	.short	0x0100
        /*018a*/ 	.byte	0x05
	.zero		1


	//   ....[9]....
        /*018c*/ 	.word	0x00000660
        /*0190*/ 	.word	0x000000ff
        /*0194*/ 	.word	0x000000e8
        /*0198*/ 	.short	0x0100
        /*019a*/ 	.byte	0x05
	.zero		1


	//   ....[10]....
        /*019c*/ 	.word	0x00000670
        /*01a0*/ 	.word	0x000000ff
        /*01a4*/ 	.word	0x00000028
        /*01a8*/ 	.short	0x0100
        /*01aa*/ 	.byte	0x05
	.zero		1


	//   ....[11]....
        /*01ac*/ 	.word	0x00000680
        /*01b0*/ 	.word	0x000000ff
        /*01b4*/ 	.word	0x000000f0
        /*01b8*/ 	.short	0x0100
        /*01ba*/ 	.byte	0x05
	.zero		1


	//   ....[12]....
        /*01bc*/ 	.word	0x00000690
        /*01c0*/ 	.word	0x000000ff
        /*01c4*/ 	.word	0x00000030
        /*01c8*/ 	.short	0x0100
        /*01ca*/ 	.byte	0x05
	.zero		1


	//   ....[13]....
        /*01cc*/ 	.word	0x000006a0
        /*01d0*/ 	.word	0x000000ff
        /*01d4*/ 	.word	0x000000f8
        /*01d8*/ 	.short	0x0100
        /*01da*/ 	.byte	0x05
	.zero		1


	//   ....[14]....
        /*01dc*/ 	.word	0x000006b0
        /*01e0*/ 	.word	0x000000ff
        /*01e4*/ 	.word	0x00000038
        /*01e8*/ 	.short	0x0100
        /*01ea*/ 	.byte	0x05
	.zero		1


	//   ....[15]....
        /*01ec*/ 	.word	0x000006c0
        /*01f0*/ 	.word	0x000000ff
        /*01f4*/ 	.word	0x00000100
        /*01f8*/ 	.short	0x0100
        /*01fa*/ 	.byte	0x05
	.zero		1


	//   ....[16]....
        /*01fc*/ 	.word	0x000006d0
        /*0200*/ 	.word	0x000000ff
        /*0204*/ 	.word	0x00000040
        /*0208*/ 	.short	0x0100
        /*020a*/ 	.byte	0x05
	.zero		1


	//   ....[17]....
        /*020c*/ 	.word	0x000006e0
        /*0210*/ 	.word	0x000000ff
        /*0214*/ 	.word	0x00000108
        /*0218*/ 	.short	0x0100
        /*021a*/ 	.byte	0x05
	.zero		1


	//   ....[18]....
        /*021c*/ 	.word	0x000006f0
        /*0220*/ 	.word	0x000000ff
        /*0224*/ 	.word	0x00000048
        /*0228*/ 	.short	0x0100
        /*022a*/ 	.byte	0x05
	.zero		1


	//   ....[19]....
        /*022c*/ 	.word	0x00000700
        /*0230*/ 	.word	0x000000ff
        /*0234*/ 	.word	0x00000110
        /*0238*/ 	.short	0x0100
        /*023a*/ 	.byte	0x05
	.zero		1


	//   ....[20]....
        /*023c*/ 	.word	0x00000710
        /*0240*/ 	.word	0x000000ff
        /*0244*/ 	.word	0x00000050
        /*0248*/ 	.short	0x0100
        /*024a*/ 	.byte	0x05
	.zero		1


	//   ....[21]....
        /*024c*/ 	.word	0x00000720
        /*0250*/ 	.word	0x000000ff
        /*0254*/ 	.word	0x00000118
        /*0258*/ 	.short	0x0100
        /*025a*/ 	.byte	0x05
	.zero		1


	//   ....[22]....
        /*025c*/ 	.word	0x00000730
        /*0260*/ 	.word	0x000000ff
        /*0264*/ 	.word	0x00000058
        /*0268*/ 	.short	0x0100
        /*026a*/ 	.byte	0x05
	.zero		1


	//   ....[23]....
        /*026c*/ 	.word	0x00000740
        /*0270*/ 	.word	0x000000ff
        /*0274*/ 	.word	0x00000120
        /*0278*/ 	.short	0x0100
        /*027a*/ 	.byte	0x05
	.zero		1


	//   ....[24]....
        /*027c*/ 	.word	0x00000750
        /*0280*/ 	.word	0x000000ff
        /*0284*/ 	.word	0x00000060
        /*0288*/ 	.short	0x0100
        /*028a*/ 	.byte	0x05
	.zero		1


	//   ....[25]....
        /*028c*/ 	.word	0x00000760
        /*0290*/ 	.word	0x000000ff
        /*0294*/ 	.word	0x00000128
        /*0298*/ 	.short	0x0100
        /*029a*/ 	.byte	0x05
	.zero		1


	//   ....[26]....
        /*029c*/ 	.word	0x00000770
        /*02a0*/ 	.word	0x000000ff
        /*02a4*/ 	.word	0x00000068
        /*02a8*/ 	.short	0x0100
        /*02aa*/ 	.byte	0x05
	.zero		1


	//   ....[27]....
        /*02ac*/ 	.word	0x00000780
        /*02b0*/ 	.word	0x000000ff
        /*02b4*/ 	.word	0x00000130
        /*02b8*/ 	.short	0x0100
        /*02ba*/ 	.byte	0x05
	.zero		1


	//   ....[28]....
        /*02bc*/ 	.word	0x00000790
        /*02c0*/ 	.word	0x000000ff
        /*02c4*/ 	.word	0x00000070
        /*02c8*/ 	.short	0x0100
        /*02ca*/ 	.byte	0x05
	.zero		1


	//   ....[29]....
        /*02cc*/ 	.word	0x000007a0
        /*02d0*/ 	.word	0x000000ff
        /*02d4*/ 	.word	0x00000138
        /*02d8*/ 	.short	0x0100
        /*02da*/ 	.byte	0x05
	.zero		1


	//   ....[30]....
        /*02dc*/ 	.word	0x000007b0
        /*02e0*/ 	.word	0x000000ff
        /*02e4*/ 	.word	0x00000078
        /*02e8*/ 	.short	0x0100
        /*02ea*/ 	.byte	0x05
	.zero		1


	//   ....[31]....
        /*02ec*/ 	.word	0x000007c0
        /*02f0*/ 	.word	0x000000ff
        /*02f4*/ 	.word	0x00000140
        /*02f8*/ 	.short	0x0100
        /*02fa*/ 	.byte	0x05
	.zero		1


	//   ....[32]....
        /*02fc*/ 	.word	0x000007d0
        /*0300*/ 	.word	0x000000ff
        /*0304*/ 	.word	0x00000080
        /*0308*/ 	.short	0x0100
        /*030a*/ 	.byte	0x05
	.zero		1


	//   ....[33]....
        /*030c*/ 	.word	0x000007e0
        /*0310*/ 	.word	0x000000ff
        /*0314*/ 	.word	0x00000148
        /*0318*/ 	.short	0x0100
        /*031a*/ 	.byte	0x05
	.zero		1


	//   ....[34]....
        /*031c*/ 	.word	0x000007f0
        /*0320*/ 	.word	0x000000ff
        /*0324*/ 	.word	0x00000088
        /*0328*/ 	.short	0x0100
        /*032a*/ 	.byte	0x05
	.zero		1


	//   ....[35]....
        /*032c*/ 	.word	0x00000800
        /*0330*/ 	.word	0x000000ff
        /*0334*/ 	.word	0x00000150
        /*0338*/ 	.short	0x0100
        /*033a*/ 	.byte	0x05
	.zero		1


	//   ....[36]....
        /*033c*/ 	.word	0x00000810
        /*0340*/ 	.word	0x000000ff
        /*0344*/ 	.word	0x00000090
        /*0348*/ 	.short	0x0100
        /*034a*/ 	.byte	0x05
	.zero		1


	//   ....[37]....
        /*034c*/ 	.word	0x00000820
        /*0350*/ 	.word	0x000000ff
        /*0354*/ 	.word	0x00000158
        /*0358*/ 	.short	0x0100
        /*035a*/ 	.byte	0x05
	.zero		1


	//   ....[38]....
        /*035c*/ 	.word	0x00000830
        /*0360*/ 	.word	0x000000ff
        /*0364*/ 	.word	0x00000098
        /*0368*/ 	.short	0x0100
        /*036a*/ 	.byte	0x05
	.zero		1


	//   ....[39]....
        /*036c*/ 	.word	0x00000840
        /*0370*/ 	.word	0x000000ff
        /*0374*/ 	.word	0x00000160
        /*0378*/ 	.short	0x0100
        /*037a*/ 	.byte	0x05
	.zero		1


	//   ....[40]....
        /*037c*/ 	.word	0x00000850
        /*0380*/ 	.word	0x000000ff
        /*0384*/ 	.word	0x000000a0
        /*0388*/ 	.short	0x0100
        /*038a*/ 	.byte	0x05
	.zero		1


	//   ....[41]....
        /*038c*/ 	.word	0x00000860
        /*0390*/ 	.word	0x000000ff
        /*0394*/ 	.word	0x00000168
        /*0398*/ 	.short	0x0100
        /*039a*/ 	.byte	0x05
	.zero		1


	//   ....[42]....
        /*039c*/ 	.word	0x00000870
        /*03a0*/ 	.word	0x000000ff
        /*03a4*/ 	.word	0x000000a8
        /*03a8*/ 	.short	0x0100
        /*03aa*/ 	.byte	0x05
	.zero		1


	//   ....[43]....
        /*03ac*/ 	.word	0x00000880
        /*03b0*/ 	.word	0x000000ff
        /*03b4*/ 	.word	0x00000170
        /*03b8*/ 	.short	0x0100
        /*03ba*/ 	.byte	0x05
	.zero		1


	//   ....[44]....
        /*03bc*/ 	.word	0x00000890
        /*03c0*/ 	.word	0x000000ff
        /*03c4*/ 	.word	0x000000b0
        /*03c8*/ 	.short	0x0100
        /*03ca*/ 	.byte	0x05
	.zero		1


	//   ....[45]....
        /*03cc*/ 	.word	0x000008a0
        /*03d0*/ 	.word	0x000000ff
        /*03d4*/ 	.word	0x00000178
        /*03d8*/ 	.short	0x0100
        /*03da*/ 	.byte	0x05
	.zero		1


	//   ....[46]....
        /*03dc*/ 	.word	0x000008b0
        /*03e0*/ 	.word	0x000000ff
        /*03e4*/ 	.word	0x000000b8
        /*03e8*/ 	.short	0x0100
        /*03ea*/ 	.byte	0x05
	.zero		1


	//   ....[47]....
        /*03ec*/ 	.word	0x000008c0
        /*03f0*/ 	.word	0x000000ff
        /*03f4*/ 	.word	0x00000180
        /*03f8*/ 	.short	0x0100
        /*03fa*/ 	.byte	0x05
	.zero		1


	//   ....[48]....
        /*03fc*/ 	.word	0x000008d0
        /*0400*/ 	.word	0x000000ff
        /*0404*/ 	.word	0x000000c0
        /*0408*/ 	.short	0x0100
        /*040a*/ 	.byte	0x05
	.zero		1


	//   ....[49]....
        /*040c*/ 	.word	0x000008e0
        /*0410*/ 	.word	0x000000ff
        /*0414*/ 	.word	0x00000188
        /*0418*/ 	.short	0x0100
        /*041a*/ 	.byte	0x05
	.zero		1


	//   ....[50]....
        /*041c*/ 	.word	0x00000a20
        /*0420*/ 	.word	0x000000ff
        /*0424*/ 	.word	0x00000190
        /*0428*/ 	.short	0x0100
        /*042a*/ 	.byte	0x07
	.zero		1


	//   ....[51]....
        /*042c*/ 	.word	0x00000a30
        /*0430*/ 	.word	0x000000ff
        /*0434*/ 	.word	0x000001a8
        /*0438*/ 	.short	0x0100
        /*043a*/ 	.byte	0x07
	.zero		1


	//   ....[52]....
        /*043c*/ 	.word	0x00000a40
        /*0440*/ 	.word	0x000000ff
        /*0444*/ 	.word	0x00000198
        /*0448*/ 	.short	0x0100
        /*044a*/ 	.byte	0x07
	.zero		1


	//   ....[53]....
        /*044c*/ 	.word	0x00000a50
        /*0450*/ 	.word	0x000000ff
        /*0454*/ 	.word	0x000001b0
        /*0458*/ 	.short	0x0100
        /*045a*/ 	.byte	0x07
	.zero		1


	//   ....[54]....
        /*045c*/ 	.word	0x00000a60
        /*0460*/ 	.word	0x000000ff
        /*0464*/ 	.word	0x000001a0
        /*0468*/ 	.short	0x0100
        /*046a*/ 	.byte	0x07
	.zero		1


	//   ....[55]....
        /*046c*/ 	.word	0x00000a70
        /*0470*/ 	.word	0x000000ff
        /*0474*/ 	.word	0x000001b8
        /*0478*/ 	.short	0x0100
        /*047a*/ 	.byte	0x07
	.zero		1


	//   ....[56]....
        /*047c*/ 	.word	0x00000b60
        /*0480*/ 	.word	0x000000ff
        /*0484*/ 	.word	0x000001c0
        /*0488*/ 	.short	0x0100
        /*048a*/ 	.byte	0x05
	.zero		1


	//   ....[57]....
        /*048c*/ 	.word	0x00000b70
        /*0490*/ 	.word	0x000000ff
        /*0494*/ 	.word	0x000001c8
        /*0498*/ 	.short	0x0100
        /*049a*/ 	.byte	0x05
	.zero		1


	//   ....[58]....
        /*049c*/ 	.word	0x00000cb0
        /*04a0*/ 	.word	0x000000ff
        /*04a4*/ 	.word	0x000001d0
        /*04a8*/ 	.short	0x0100
        /*04aa*/ 	.byte	0x05
	.zero		1


	//   ....[59]....
        /*04ac*/ 	.word	0x00000cc0
        /*04b0*/ 	.word	0x000000ff
        /*04b4*/ 	.word	0x000001e0
        /*04b8*/ 	.short	0x0100
        /*04ba*/ 	.byte	0x05
	.zero		1


	//   ....[60]....
        /*04bc*/ 	.word	0x00000cd0
        /*04c0*/ 	.word	0x000000ff
        /*04c4*/ 	.word	0x000001d8
        /*04c8*/ 	.short	0x0100
        /*04ca*/ 	.byte	0x05
	.zero		1


	//   ....[61]....
        /*04cc*/ 	.word	0x00000ce0
        /*04d0*/ 	.word	0x000000ff
        /*04d4*/ 	.word	0x000001e8
        /*04d8*/ 	.short	0x0100
        /*04da*/ 	.byte	0x05
	.zero		1


	//   ....[62]....
        /*04dc*/ 	.word	0x00000e10
        /*04e0*/ 	.word	0x000000ff
        /*04e4*/ 	.word	0x000001f0
        /*04e8*/ 	.short	0x0100
        /*04ea*/ 	.byte	0x07
	.zero		1


	//   ....[63]....
        /*04ec*/ 	.word	0x00000e20
        /*04f0*/ 	.word	0x000000ff
        /*04f4*/ 	.word	0x00000210
        /*04f8*/ 	.short	0x0100
        /*04fa*/ 	.byte	0x07
	.zero		1


	//   ....[64]....
        /*04fc*/ 	.word	0x00000e30
        /*0500*/ 	.word	0x000000ff
        /*0504*/ 	.word	0x000001f8
        /*0508*/ 	.short	0x0100
        /*050a*/ 	.byte	0x07
	.zero		1


	//   ....[65]....
        /*050c*/ 	.word	0x00000e40
        /*0510*/ 	.word	0x000000ff
        /*0514*/ 	.word	0x00000218
        /*0518*/ 	.short	0x0100
        /*051a*/ 	.byte	0x07
	.zero		1


	//   ....[66]....
        /*051c*/ 	.word	0x00000e50
        /*0520*/ 	.word	0x000000ff
        /*0524*/ 	.word	0x00000200
        /*0528*/ 	.short	0x0100
        /*052a*/ 	.byte	0x07
	.zero		1


	//   ....[67]....
        /*052c*/ 	.word	0x00000e60
        /*0530*/ 	.word	0x000000ff
        /*0534*/ 	.word	0x00000220
        /*0538*/ 	.short	0x0100
        /*053a*/ 	.byte	0x07
	.zero		1


	//   ....[68]....
        /*053c*/ 	.word	0x00000e70
        /*0540*/ 	.word	0x000000ff
        /*0544*/ 	.word	0x00000208
        /*0548*/ 	.short	0x0100
        /*054a*/ 	.byte	0x07
	.zero		1


	//   ....[69]....
        /*054c*/ 	.word	0x00000e80
        /*0550*/ 	.word	0x000000ff
        /*0554*/ 	.word	0x00000228
        /*0558*/ 	.short	0x0100
        /*055a*/ 	.byte	0x07
	.zero		1


	//   ....[70]....
        /*055c*/ 	.word	0x00000f70
        /*0560*/ 	.word	0x000000ff
        /*0564*/ 	.word	0x00000230
        /*0568*/ 	.short	0x0100
        /*056a*/ 	.byte	0x05
	.zero		1


	//   ....[71]....
        /*056c*/ 	.word	0x00000f80
        /*0570*/ 	.word	0x000000ff
        /*0574*/ 	.word	0x00000240
        /*0578*/ 	.short	0x0100
        /*057a*/ 	.byte	0x05
	.zero		1


	//   ....[72]....
        /*057c*/ 	.word	0x00000f90
        /*0580*/ 	.word	0x000000ff
        /*0584*/ 	.word	0x00000238
        /*0588*/ 	.short	0x0100
        /*058a*/ 	.byte	0x05
	.zero		1


	//   ....[73]....
        /*058c*/ 	.word	0x00000fa0
        /*0590*/ 	.word	0x000000ff
        /*0594*/ 	.word	0x00000248
        /*0598*/ 	.short	0x0100
        /*059a*/ 	.byte	0x05
	.zero		1


	//   ....[74]....
        /*059c*/ 	.word	0x00001870
        /*05a0*/ 	.word	0x00000002
        /*05a4*/ 	.word	0x00000240
        /*05a8*/ 	.short	0x010a
        /*05aa*/ 	.byte	0xff
	.zero		1


	//   ....[75]....
        /*05ac*/ 	.word	0x000018a0
        /*05b0*/ 	.word	0x00000002
        /*05b4*/ 	.word	0x00000230
        /*05b8*/ 	.short	0x0101
        /*05ba*/ 	.byte	0xff
	.zero		1


	//   ....[76]....
        /*05bc*/ 	.word	0x00001970
        /*05c0*/ 	.word	0x000000ff
        /*05c4*/ 	.word	0x000000c8
        /*05c8*/ 	.short	0x010a
        /*05ca*/ 	.byte	0x05
	.zero		1


	//   ....[77]....
        /*05cc*/ 	.word	0x00001a10
        /*05d0*/ 	.word	0x000000ff
        /*05d4*/ 	.word	0x000000c8
        /*05d8*/ 	.short	0x010a
        /*05da*/ 	.byte	0x21
	.zero		1


	//   ....[78]....
        /*05dc*/ 	.word	0x00001b60
        /*05e0*/ 	.word	0x000000ff
        /*05e4*/ 	.word	0x000000c8
        /*05e8*/ 	.short	0x010a
        /*05ea*/ 	.byte	0x08
	.zero		1


	//   ....[79]....
        /*05ec*/ 	.word	0x00001c70
        /*05f0*/ 	.word	0x000000ff
        /*05f4*/ 	.word	0x000001c8
        /*05f8*/ 	.short	0x0101
        /*05fa*/ 	.byte	0x04
	.zero		1


	//   ....[80]....
        /*05fc*/ 	.word	0x00001c90
        /*0600*/ 	.word	0x000000ff
        /*0604*/ 	.word	0x000000c8
        /*0608*/ 	.short	0x010a
        /*060a*/ 	.byte	0x05
	.zero		1


	//   ....[81]....
        /*060c*/ 	.word	0x00001d10
        /*0610*/ 	.word	0x000000ff
        /*0614*/ 	.word	0x000000c8
        /*0618*/ 	.short	0x010a
        /*061a*/ 	.byte	0x11
	.zero		1


	//   ....[82]....
        /*061c*/ 	.word	0x00001e60
        /*0620*/ 	.word	0x000000ff
        /*0624*/ 	.word	0x000000c8
        /*0628*/ 	.short	0x010a
        /*062a*/ 	.byte	0x08
	.zero		1


	//   ....[83]....
        /*062c*/ 	.word	0x00001fa0
        /*0630*/ 	.word	0x00000002
        /*0634*/ 	.word	0x000001d0
        /*0638*/ 	.short	0x010a
        /*063a*/ 	.byte	0xff
	.zero		1


	//   ....[84]....
        /*063c*/ 	.word	0x00002060
        /*0640*/ 	.word	0x00000002
        /*0644*/ 	.word	0x00000000
        /*0648*/ 	.short	0x0101
        /*064a*/ 	.byte	0xff
	.zero		1


	//   ....[85]....
        /*064c*/ 	.word	0x000025c0
        /*0650*/ 	.word	0x000000ff
        /*0654*/ 	.word	0x00000000
        /*0658*/ 	.short	0x010a
        /*065a*/ 	.byte	0x05
	.zero		1


	//   ....[86]....
        /*065c*/ 	.word	0x00002650
        /*0660*/ 	.word	0x000000ff
        /*0664*/ 	.word	0x00000000
        /*0668*/ 	.short	0x010a
        /*066a*/ 	.byte	0x05
	.zero		1


	//   ....[87]....
        /*066c*/ 	.word	0x000026e0
        /*0670*/ 	.word	0x000000ff
        /*0674*/ 	.word	0x00000000
        /*0678*/ 	.short	0x010a
        /*067a*/ 	.byte	0x05
	.zero		1


	//   ....[88]....
        /*067c*/ 	.word	0x00002770
        /*0680*/ 	.word	0x000000ff
        /*0684*/ 	.word	0x00000000
        /*0688*/ 	.short	0x010a
        /*068a*/ 	.byte	0x05
	.zero		1


	//   ....[89]....
        /*068c*/ 	.word	0x00002800
        /*0690*/ 	.word	0x000000ff
        /*0694*/ 	.word	0x00000000
        /*0698*/ 	.short	0x010a
        /*069a*/ 	.byte	0x05
	.zero		1


	//   ....[90]....
        /*069c*/ 	.word	0x00002890
        /*06a0*/ 	.word	0x000000ff
        /*06a4*/ 	.word	0x00000000
        /*06a8*/ 	.short	0x010a
        /*06aa*/ 	.byte	0x05
	.zero		1


	//   ....[91]....
        /*06ac*/ 	.word	0x00002920
        /*06b0*/ 	.word	0x000000ff
        /*06b4*/ 	.word	0x00000000
        /*06b8*/ 	.short	0x010a
        /*06ba*/ 	.byte	0x05
	.zero		1


	//   ....[92]....
        /*06bc*/ 	.word	0x000029b0
        /*06c0*/ 	.word	0x000000ff
        /*06c4*/ 	.word	0x00000000
        /*06c8*/ 	.short	0x010a
        /*06ca*/ 	.byte	0x05
	.zero		1


	//   ....[93]....
        /*06cc*/ 	.word	0x00002a40
        /*06d0*/ 	.word	0x000000ff
        /*06d4*/ 	.word	0x00000000
        /*06d8*/ 	.short	0x010a
        /*06da*/ 	.byte	0x05
	.zero		1


	//   ....[94]....
        /*06dc*/ 	.word	0x00002ad0
        /*06e0*/ 	.word	0x000000ff
        /*06e4*/ 	.word	0x00000000
        /*06e8*/ 	.short	0x010a
        /*06ea*/ 	.byte	0x05
	.zero		1


	//   ....[95]....
        /*06ec*/ 	.word	0x00002b60
        /*06f0*/ 	.word	0x000000ff
        /*06f4*/ 	.word	0x00000000
        /*06f8*/ 	.short	0x010a
        /*06fa*/ 	.byte	0x05
	.zero		1


	//   ....[96]....
        /*06fc*/ 	.word	0x00002bf0
        /*0700*/ 	.word	0x000000ff
        /*0704*/ 	.word	0x00000000
        /*0708*/ 	.short	0x010a
        /*070a*/ 	.byte	0x05
	.zero		1


	//   ....[97]....
        /*070c*/ 	.word	0x00002c80
        /*0710*/ 	.word	0x000000ff
        /*0714*/ 	.word	0x00000000
        /*0718*/ 	.short	0x010a
        /*071a*/ 	.byte	0x05
	.zero		1


	//   ....[98]....
        /*071c*/ 	.word	0x00002d10
        /*0720*/ 	.word	0x000000ff
        /*0724*/ 	.word	0x00000000
        /*0728*/ 	.short	0x010a
        /*072a*/ 	.byte	0x05
	.zero		1


	//   ....[99]....
        /*072c*/ 	.word	0x00002da0
        /*0730*/ 	.word	0x000000ff
        /*0734*/ 	.word	0x00000000
        /*0738*/ 	.short	0x010a
        /*073a*/ 	.byte	0x05
	.zero		1


	//   ....[100]....
        /*073c*/ 	.word	0x00002e30
        /*0740*/ 	.word	0x000000ff
        /*0744*/ 	.word	0x00000000
        /*0748*/ 	.short	0x010a
        /*074a*/ 	.byte	0x05
	.zero		1


	//   ....[101]....
        /*074c*/ 	.word	0x00002ec0
        /*0750*/ 	.word	0x000000ff
        /*0754*/ 	.word	0x00000000
        /*0758*/ 	.short	0x010a
        /*075a*/ 	.byte	0x05
	.zero		1


	//   ....[102]....
        /*075c*/ 	.word	0x00002f50
        /*0760*/ 	.word	0x000000ff
        /*0764*/ 	.word	0x00000000
        /*0768*/ 	.short	0x010a
        /*076a*/ 	.byte	0x05
	.zero		1


	//   ....[103]....
        /*076c*/ 	.word	0x00002fe0
        /*0770*/ 	.word	0x000000ff
        /*0774*/ 	.word	0x00000000
        /*0778*/ 	.short	0x010a
        /*077a*/ 	.byte	0x05
	.zero		1


	//   ....[104]....
        /*077c*/ 	.word	0x00003070
        /*0780*/ 	.word	0x000000ff
        /*0784*/ 	.word	0x00000000
        /*0788*/ 	.short	0x010a
        /*078a*/ 	.byte	0x05
	.zero		1


	//   ....[105]....
        /*078c*/ 	.word	0x00003100
        /*0790*/ 	.word	0x000000ff
        /*0794*/ 	.word	0x00000000
        /*0798*/ 	.short	0x010a
        /*079a*/ 	.byte	0x05
	.zero		1


	//   ....[106]....
        /*079c*/ 	.word	0x00003190
        /*07a0*/ 	.word	0x000000ff
        /*07a4*/ 	.word	0x00000000
        /*07a8*/ 	.short	0x010a
        /*07aa*/ 	.byte	0x05
	.zero		1


	//   ....[107]....
        /*07ac*/ 	.word	0x00003220
        /*07b0*/ 	.word	0x000000ff
        /*07b4*/ 	.word	0x00000000
        /*07b8*/ 	.short	0x010a
        /*07ba*/ 	.byte	0x05
	.zero		1


	//   ....[108]....
        /*07bc*/ 	.word	0x000032b0
        /*07c0*/ 	.word	0x000000ff
        /*07c4*/ 	.word	0x00000000
        /*07c8*/ 	.short	0x010a
        /*07ca*/ 	.byte	0x05
	.zero		1


	//   ....[109]....
        /*07cc*/ 	.word	0x00003350
        /*07d0*/ 	.word	0x00000000
        /*07d4*/ 	.word	0x00000000
        /*07d8*/ 	.short	0x010a
        /*07da*/ 	.byte	0xff
	.zero		1


	//   ....[110]....
        /*07dc*/ 	.word	0x00003470
        /*07e0*/ 	.word	0x00000000
        /*07e4*/ 	.word	0x00000230
        /*07e8*/ 	.short	0x010a
        /*07ea*/ 	.byte	0xff
	.zero		1


	//   ....[111]....
        /*07ec*/ 	.word	0x000034e0
        /*07f0*/ 	.word	0x00000000
        /*07f4*/ 	.word	0x00000000
        /*07f8*/ 	.short	0x0101
        /*07fa*/ 	.byte	0xff
	.zero		1


	//   ....[112]....
        /*07fc*/ 	.word	0x00003500
        /*0800*/ 	.word	0x000000ff
        /*0804*/ 	.word	0x000001e0
        /*0808*/ 	.short	0x010a
        /*080a*/ 	.byte	0x05
	.zero		1


	//   ....[113]....
        /*080c*/ 	.word	0x00003620
        /*0810*/ 	.word	0x00000000
        /*0814*/ 	.word	0x000001d0
        /*0818*/ 	.short	0x010a
        /*081a*/ 	.byte	0xff
	.zero		1


	//   ....[114]....
        /*081c*/ 	.word	0x00003720
        /*0820*/ 	.word	0x00000000
        /*0824*/ 	.word	0x00000000
        /*0828*/ 	.short	0x0101
        /*082a*/ 	.byte	0xff
	.zero		1


	//   ....[115]....
        /*082c*/ 	.word	0x000037b0
        /*0830*/ 	.word	0x000000ff
        /*0834*/ 	.word	0x000001e0
        /*0838*/ 	.short	0x0106
        /*083a*/ 	.byte	0x05
	.zero		1


	//   ....[116]....
        /*083c*/ 	.word	0x000037d0
        /*0840*/ 	.word	0x000000ff
        /*0844*/ 	.word	0x000001e0
        /*0848*/ 	.short	0x010a
        /*084a*/ 	.byte	0x05
	.zero		1


	//   ....[117]....
        /*084c*/ 	.word	0x00003860
        /*0850*/ 	.word	0x000000ff
        /*0854*/ 	.word	0x000001e0
        /*0858*/ 	.short	0x0106
        /*085a*/ 	.byte	0x04
	.zero		1


	//   ....[118]....
        /*085c*/ 	.word	0x000038a0
        /*0860*/ 	.word	0x00000000
        /*0864*/ 	.word	0x000001e0
        /*0868*/ 	.short	0x010a
        /*086a*/ 	.byte	0xff
	.zero		1


	//   ....[119]....
        /*086c*/ 	.word	0x00003d80
        /*0870*/ 	.word	0x00000000
        /*0874*/ 	.word	0x000001d0
        /*0878*/ 	.short	0x010a
        /*087a*/ 	.byte	0xff
	.zero		1


	//   ....[120]....
        /*087c*/ 	.word	0x00003e80
        /*0880*/ 	.word	0x00000003
        /*0884*/ 	.word	0x00000000
        /*0888*/ 	.short	0x0101
        /*088a*/ 	.byte	0xff
	.zero		1


	//   ....[121]....
        /*088c*/ 	.word	0x00003e90
        /*0890*/ 	.word	0x000000ff
        /*0894*/ 	.word	0x00000000
        /*0898*/ 	.short	0x010a
        /*089a*/ 	.byte	0x05
	.zero		1


	//   ....[122]....
        /*089c*/ 	.word	0x00003eb0
        /*08a0*/ 	.word	0x000000ff
        /*08a4*/ 	.word	0x00000210
        /*08a8*/ 	.short	0x010a
        /*08aa*/ 	.byte	0x0e
	.zero		1


	//   ....[123]....
        /*08ac*/ 	.word	0x00003fe0
        /*08b0*/ 	.word	0x000000ff
        /*08b4*/ 	.word	0x00000000
        /*08b8*/ 	.short	0x010a
        /*08ba*/ 	.byte	0x07
	.zero		1


	//   ....[124]....
        /*08bc*/ 	.word	0x000040f0
        /*08c0*/ 	.word	0x000000ff
        /*08c4*/ 	.word	0x00000000
        /*08c8*/ 	.short	0x010a
        /*08ca*/ 	.byte	0x13
	.zero		1


	//   ....[125]....
        /*08cc*/ 	.word	0x000042c0
        /*08d0*/ 	.word	0x000000ff
        /*08d4*/ 	.word	0x00000000
        /*08d8*/ 	.short	0x010a
        /*08da*/ 	.byte	0x05
	.zero		1


	//   ....[126]....
        /*08dc*/ 	.word	0x00004350
        /*08e0*/ 	.word	0x000000ff
        /*08e4*/ 	.word	0x00000000
        /*08e8*/ 	.short	0x010a
        /*08ea*/ 	.byte	0x05
	.zero		1


	//   ....[127]....
        /*08ec*/ 	.word	0x000043e0
        /*08f0*/ 	.word	0x000000ff
        /*08f4*/ 	.word	0x00000000
        /*08f8*/ 	.short	0x010a
        /*08fa*/ 	.byte	0x05
	.zero		1


	//   ....[128]....
        /*08fc*/ 	.word	0x00004470
        /*0900*/ 	.word	0x000000ff
        /*0904*/ 	.word	0x00000000
        /*0908*/ 	.short	0x010a
        /*090a*/ 	.byte	0x06
	.zero		1


	//   ....[129]....
        /*090c*/ 	.word	0x000048e0
        /*0910*/ 	.word	0x00000000
        /*0914*/ 	.word	0x000001d0
        /*0918*/ 	.short	0x010a
        /*091a*/ 	.byte	0xff
	.zero		1


	//   ....[130]....
        /*091c*/ 	.word	0x000049a0
        /*0920*/ 	.word	0x00000000
        /*0924*/ 	.word	0x00000000
        /*0928*/ 	.short	0x0101
        /*092a*/ 	.byte	0xff
	.zero		1


	//   ....[131]....
        /*092c*/ 	.word	0x00004cc0
        /*0930*/ 	.word	0x000000ff
        /*0934*/ 	.word	0x000001c8
        /*0938*/ 	.short	0x010a
        /*093a*/ 	.byte	0x07
	.zero		1


	//   ....[132]....
        /*093c*/ 	.word	0x00004eb0
        /*0940*/ 	.word	0x000000ff
        /*0944*/ 	.word	0x000001a8
        /*0948*/ 	.short	0x010a
        /*094a*/ 	.byte	0x07
	.zero		1


	//   ....[133]....
        /*094c*/ 	.word	0x00005030
        /*0950*/ 	.word	0x000000ff
        /*0954*/ 	.word	0x00000190
        /*0958*/ 	.short	0x010b
        /*095a*/ 	.byte	0x07
	.zero		1


	//   ....[134]....
        /*095c*/ 	.word	0x00005040
        /*0960*/ 	.word	0x000000ff
        /*0964*/ 	.word	0x00000000
        /*0968*/ 	.short	0x0101
        /*096a*/ 	.byte	0x08
	.zero		1


	//   ....[135]....
        /*096c*/ 	.word	0x00005050
        /*0970*/ 	.word	0x000000ff
        /*0974*/ 	.word	0x000001b0
        /*0978*/ 	.short	0x010a
        /*097a*/ 	.byte	0x07
	.zero		1


	//   ....[136]....
        /*097c*/ 	.word	0x000051d0
        /*0980*/ 	.word	0x000000ff
        /*0984*/ 	.word	0x00000198
        /*0988*/ 	.short	0x010b
        /*098a*/ 	.byte	0x07
	.zero		1


	//   ....[137]....
        /*098c*/ 	.word	0x00005210
        /*0990*/ 	.word	0x000000ff
        /*0994*/ 	.word	0x00000000
        /*0998*/ 	.short	0x0101
        /*099a*/ 	.byte	0x08
	.zero		1


	//   ....[138]....
        /*099c*/ 	.word	0x00005250
        /*09a0*/ 	.word	0x000000ff
        /*09a4*/ 	.word	0x000001b8
        /*09a8*/ 	.short	0x010a
        /*09aa*/ 	.byte	0x07
	.zero		1


	//   ....[139]....
        /*09ac*/ 	.word	0x00005490
        /*09b0*/ 	.word	0x000000ff
        /*09b4*/ 	.word	0x000001a0
        /*09b8*/ 	.short	0x010b
        /*09ba*/ 	.byte	0x07
	.zero		1


	//   ....[140]....
        /*09bc*/ 	.word	0x000054b0
        /*09c0*/ 	.word	0x000000ff
        /*09c4*/ 	.word	0x00000000
        /*09c8*/ 	.short	0x0101
        /*09ca*/ 	.byte	0x0d
	.zero		1


	//   ....[141]....
        /*09cc*/ 	.word	0x000054e0
        /*09d0*/ 	.word	0x000000ff
        /*09d4*/ 	.word	0x000001a8
        /*09d8*/ 	.short	0x010a
        /*09da*/ 	.byte	0x07
	.zero		1


	//   ....[142]....
        /*09dc*/ 	.word	0x00005500
        /*09e0*/ 	.word	0x000000ff
        /*09e4*/ 	.word	0x000001b0
        /*09e8*/ 	.short	0x010a
        /*09ea*/ 	.byte	0x07
	.zero		1


	//   ....[143]....
        /*09ec*/ 	.word	0x00005540
        /*09f0*/ 	.word	0x00000000
        /*09f4*/ 	.word	0x000001b8
        /*09f8*/ 	.short	0x010a
        /*09fa*/ 	.byte	0xff
	.zero		1


	//   ....[144]....
        /*09fc*/ 	.word	0x000058a0
        /*0a00*/ 	.word	0x00000000
        /*0a04*/ 	.word	0x000001d0
        /*0a08*/ 	.short	0x010a
        /*0a0a*/ 	.byte	0xff
	.zero		1


	//   ....[145]....
        /*0a0c*/ 	.word	0x000059b0
        /*0a10*/ 	.word	0x00000000
        /*0a14*/ 	.word	0x00000000
        /*0a18*/ 	.short	0x0101
        /*0a1a*/ 	.byte	0xff
	.zero		1


	//   ....[146]....
        /*0a1c*/ 	.word	0x00006430
        /*0a20*/ 	.word	0x000000ff
        /*0a24*/ 	.word	0x00000190
        /*0a28*/ 	.short	0x010a
        /*0a2a*/ 	.byte	0x30
	.zero		1


	//   ....[147]....
        /*0a2c*/ 	.word	0x00006470
        /*0a30*/ 	.word	0x00000040
        /*0a34*/ 	.word	0x000001f0
        /*0a38*/ 	.short	0x010a
        /*0a3a*/ 	.byte	0xff
	.zero		1


	//   ....[148]....
        /*0a3c*/ 	.word	0x000065d0
        /*0a40*/ 	.word	0x000000ff
        /*0a44*/ 	.word	0x00000190
        /*0a48*/ 	.short	0x010a
        /*0a4a*/ 	.byte	0x30
	.zero		1


	//   ....[149]....
        /*0a4c*/ 	.word	0x000066d0
        /*0a50*/ 	.word	0x00000040
        /*0a54*/ 	.word	0x000001f0
        /*0a58*/ 	.short	0x010a
        /*0a5a*/ 	.byte	0xff
	.zero		1


	//   ....[150]....
        /*0a5c*/ 	.word	0x000071e0
        /*0a60*/ 	.word	0x00000000
        /*0a64*/ 	.word	0x00000000
        /*0a68*/ 	.short	0x0101
        /*0a6a*/ 	.byte	0xff
	.zero		1


	//   ....[151]....
        /*0a6c*/ 	.word	0x000071f0
        /*0a70*/ 	.word	0x00000002
        /*0a74*/ 	.word	0x00000190
        /*0a78*/ 	.short	0x010a
        /*0a7a*/ 	.byte	0xff
	.zero		1


	//   ....[152]....
        /*0a7c*/ 	.word	0x000072c0
        /*0a80*/ 	.word	0x00000002
        /*0a84*/ 	.word	0x00000190
        /*0a88*/ 	.short	0x010a
        /*0a8a*/ 	.byte	0xff
	.zero		1


	//   ....[153]....
        /*0a8c*/ 	.word	0x00007e60
        /*0a90*/ 	.word	0x00000000
        /*0a94*/ 	.word	0x00000000
        /*0a98*/ 	.short	0x0101
        /*0a9a*/ 	.byte	0xff
	.zero		1


	//   ....[154]....
        /*0a9c*/ 	.word	0x00007e70
        /*0aa0*/ 	.word	0x00000004
        /*0aa4*/ 	.word	0x00000190
        /*0aa8*/ 	.short	0x010a
        /*0aaa*/ 	.byte	0xff
	.zero		1


	//   ....[155]....
        /*0aac*/ 	.word	0x00007f40
        /*0ab0*/ 	.word	0x00000004
        /*0ab4*/ 	.word	0x00000190
        /*0ab8*/ 	.short	0x010a
        /*0aba*/ 	.byte	0xff
	.zero		1


	//   ....[156]....
        /*0abc*/ 	.word	0x000082a0
        /*0ac0*/ 	.word	0x000000ff
        /*0ac4*/ 	.word	0x00000000
        /*0ac8*/ 	.short	0x0101
        /*0aca*/ 	.byte	0x05
	.zero		1


	//   ....[157]....
        /*0acc*/ 	.word	0x00008b30
        /*0ad0*/ 	.word	0x00000000
        /*0ad4*/ 	.word	0x00000000
        /*0ad8*/ 	.short	0x0101
        /*0ada*/ 	.byte	0xff
	.zero		1


	//   ....[158]....
        /*0adc*/ 	.word	0x00008da0
        /*0ae0*/ 	.word	0x000000ff
        /*0ae4*/ 	.word	0x00000000
        /*0ae8*/ 	.short	0x0101
        /*0aea*/ 	.byte	0x04
	.zero		1


	//   ....[159]....
        /*0aec*/ 	.word	0x00008dc0
        /*0af0*/ 	.word	0x00000002
        /*0af4*/ 	.word	0x00000240
        /*0af8*/ 	.short	0x010a
        /*0afa*/ 	.byte	0xff
	.zero		1


	//   ....[160]....
        /*0afc*/ 	.word	0x00008e20
        /*0b00*/ 	.word	0x00000002
        /*0b04*/ 	.word	0x000000c8
        /*0b08*/ 	.short	0x010a
        /*0b0a*/ 	.byte	0xff
	.zero		1


	//   ....[161]....
        /*0b0c*/ 	.word	0x00008e80
        /*0b10*/ 	.word	0x00000002
        /*0b14*/ 	.word	0x000000c8
        /*0b18*/ 	.short	0x010a
        /*0b1a*/ 	.byte	0xff
	.zero		1


	//   ....[162]....
        /*0b1c*/ 	.word	0x00008ed0
        /*0b20*/ 	.word	0x00000002
        /*0b24*/ 	.word	0x000001d0
        /*0b28*/ 	.short	0x010a
        /*0b2a*/ 	.byte	0xff
	.zero		1


	//   ....[163]....
        /*0b2c*/ 	.word	0x00008f30
        /*0b30*/ 	.word	0x00000000
        /*0b34*/ 	.word	0x00000000
        /*0b38*/ 	.short	0x010a
        /*0b3a*/ 	.byte	0xff
	.zero		1


	//   ....[164]....
        /*0b3c*/ 	.word	0x00008f90
        /*0b40*/ 	.word	0x00000000
        /*0b44*/ 	.word	0x00000000
        /*0b48*/ 	.short	0x010a
        /*0b4a*/ 	.byte	0xff
	.zero		1


	//   ....[165]....
        /*0b4c*/ 	.word	0x00008ff0
        /*0b50*/ 	.word	0x00000000
        /*0b54*/ 	.word	0x00000000
        /*0b58*/ 	.short	0x010a
        /*0b5a*/ 	.byte	0xff
	.zero		1


	//   ....[166]....
        /*0b5c*/ 	.word	0x00009050
        /*0b60*/ 	.word	0x00000000
        /*0b64*/ 	.word	0x00000000
        /*0b68*/ 	.short	0x010a
        /*0b6a*/ 	.byte	0xff
	.zero		1


	//   ....[167]....
        /*0b6c*/ 	.word	0x000090b0
        /*0b70*/ 	.word	0x00000000
        /*0b74*/ 	.word	0x00000000
        /*0b78*/ 	.short	0x010a
        /*0b7a*/ 	.byte	0xff
	.zero		1


	//   ....[168]....
        /*0b7c*/ 	.word	0x00009110
        /*0b80*/ 	.word	0x00000000
        /*0b84*/ 	.word	0x00000000
        /*0b88*/ 	.short	0x010a
        /*0b8a*/ 	.byte	0xff
	.zero		1


	//   ....[169]....
        /*0b8c*/ 	.word	0x00009170
        /*0b90*/ 	.word	0x00000000
        /*0b94*/ 	.word	0x00000000
        /*0b98*/ 	.short	0x010a
        /*0b9a*/ 	.byte	0xff
	.zero		1


	//   ....[170]....
        /*0b9c*/ 	.word	0x000091d0
        /*0ba0*/ 	.word	0x00000000
        /*0ba4*/ 	.word	0x00000000
        /*0ba8*/ 	.short	0x010a
        /*0baa*/ 	.byte	0xff
	.zero		1


	//   ....[171]....
        /*0bac*/ 	.word	0x00009230
        /*0bb0*/ 	.word	0x00000000
        /*0bb4*/ 	.word	0x00000000
        /*0bb8*/ 	.short	0x010a
        /*0bba*/ 	.byte	0xff
	.zero		1


	//   ....[172]....
        /*0bbc*/ 	.word	0x00009290
        /*0bc0*/ 	.word	0x00000000
        /*0bc4*/ 	.word	0x00000000
        /*0bc8*/ 	.short	0x010a
        /*0bca*/ 	.byte	0xff
	.zero		1


	//   ....[173]....
        /*0bcc*/ 	.word	0x000092f0
        /*0bd0*/ 	.word	0x00000000
        /*0bd4*/ 	.word	0x00000000
        /*0bd8*/ 	.short	0x010a
        /*0bda*/ 	.byte	0xff
	.zero		1


	//   ....[174]....
        /*0bdc*/ 	.word	0x00009350
        /*0be0*/ 	.word	0x00000000
        /*0be4*/ 	.word	0x00000000
        /*0be8*/ 	.short	0x010a
        /*0bea*/ 	.byte	0xff
	.zero		1


	//   ....[175]....
        /*0bec*/ 	.word	0x000093b0
        /*0bf0*/ 	.word	0x00000000
        /*0bf4*/ 	.word	0x00000000
        /*0bf8*/ 	.short	0x010a
        /*0bfa*/ 	.byte	0xff
	.zero		1


	//   ....[176]....
        /*0bfc*/ 	.word	0x00009410
        /*0c00*/ 	.word	0x00000000
        /*0c04*/ 	.word	0x00000000
        /*0c08*/ 	.short	0x010a
        /*0c0a*/ 	.byte	0xff
	.zero		1


	//   ....[177]....
        /*0c0c*/ 	.word	0x00009470
        /*0c10*/ 	.word	0x00000000
        /*0c14*/ 	.word	0x00000000
        /*0c18*/ 	.short	0x010a
        /*0c1a*/ 	.byte	0xff
	.zero		1


	//   ....[178]....
        /*0c1c*/ 	.word	0x000094d0
        /*0c20*/ 	.word	0x00000000
        /*0c24*/ 	.word	0x00000000
        /*0c28*/ 	.short	0x010a
        /*0c2a*/ 	.byte	0xff
	.zero		1


	//   ....[179]....
        /*0c2c*/ 	.word	0x00009530
        /*0c30*/ 	.word	0x00000000
        /*0c34*/ 	.word	0x00000000
        /*0c38*/ 	.short	0x010a
        /*0c3a*/ 	.byte	0xff
	.zero		1


	//   ....[180]....
        /*0c3c*/ 	.word	0x00009590
        /*0c40*/ 	.word	0x00000000
        /*0c44*/ 	.word	0x00000000
        /*0c48*/ 	.short	0x010a
        /*0c4a*/ 	.byte	0xff
	.zero		1


	//   ....[181]....
        /*0c4c*/ 	.word	0x000095f0
        /*0c50*/ 	.word	0x00000000
        /*0c54*/ 	.word	0x00000000
        /*0c58*/ 	.short	0x010a
        /*0c5a*/ 	.byte	0xff
	.zero		1


	//   ....[182]....
        /*0c5c*/ 	.word	0x00009650
        /*0c60*/ 	.word	0x00000000
        /*0c64*/ 	.word	0x00000000
        /*0c68*/ 	.short	0x010a
        /*0c6a*/ 	.byte	0xff
	.zero		1


	//   ....[183]....
        /*0c6c*/ 	.word	0x000096b0
        /*0c70*/ 	.word	0x00000000
        /*0c74*/ 	.word	0x00000000
        /*0c78*/ 	.short	0x010a
        /*0c7a*/ 	.byte	0xff
	.zero		1


	//   ....[184]....
        /*0c7c*/ 	.word	0x00009710
        /*0c80*/ 	.word	0x00000000
        /*0c84*/ 	.word	0x00000000
        /*0c88*/ 	.short	0x010a
        /*0c8a*/ 	.byte	0xff
	.zero		1


	//   ....[185]....
        /*0c8c*/ 	.word	0x00009770
        /*0c90*/ 	.word	0x00000000
        /*0c94*/ 	.word	0x00000000
        /*0c98*/ 	.short	0x010a
        /*0c9a*/ 	.byte	0xff
	.zero		1


	//   ....[186]....
        /*0c9c*/ 	.word	0x000097d0
        /*0ca0*/ 	.word	0x00000000
        /*0ca4*/ 	.word	0x00000000
        /*0ca8*/ 	.short	0x010a
        /*0caa*/ 	.byte	0xff
	.zero		1


	//   ....[187]....
        /*0cac*/ 	.word	0x00009820
        /*0cb0*/ 	.word	0x00000000
        /*0cb4*/ 	.word	0x00000230
        /*0cb8*/ 	.short	0x010a
        /*0cba*/ 	.byte	0xff
	.zero		1


	//   ....[188]....
        /*0cbc*/ 	.word	0x00009880
        /*0cc0*/ 	.word	0x00000000
        /*0cc4*/ 	.word	0x000001e0
        /*0cc8*/ 	.short	0x010a
        /*0cca*/ 	.byte	0xff
	.zero		1


	//   ....[189]....
        /*0ccc*/ 	.word	0x000098d0
        /*0cd0*/ 	.word	0x00000000
        /*0cd4*/ 	.word	0x000001d0
        /*0cd8*/ 	.short	0x010a
        /*0cda*/ 	.byte	0xff
	.zero		1


	//   ....[190]....
        /*0cdc*/ 	.word	0x00009930
        /*0ce0*/ 	.word	0x00000000
        /*0ce4*/ 	.word	0x000001e0
        /*0ce8*/ 	.short	0x010a
        /*0cea*/ 	.byte	0xff
	.zero		1


	//   ....[191]....
        /*0cec*/ 	.word	0x00009980
        /*0cf0*/ 	.word	0x00000000
        /*0cf4*/ 	.word	0x000001d0
        /*0cf8*/ 	.short	0x010a
        /*0cfa*/ 	.byte	0xff
	.zero		1


	//   ....[192]....
        /*0cfc*/ 	.word	0x000099e0
        /*0d00*/ 	.word	0x00000002
        /*0d04*/ 	.word	0x00000210
        /*0d08*/ 	.short	0x010a
        /*0d0a*/ 	.byte	0xff
	.zero		1


	//   ....[193]....
        /*0d0c*/ 	.word	0x00009a40
        /*0d10*/ 	.word	0x00000000
        /*0d14*/ 	.word	0x00000000
        /*0d18*/ 	.short	0x010a
        /*0d1a*/ 	.byte	0xff
	.zero		1


	//   ....[194]....
        /*0d1c*/ 	.word	0x00009aa0
        /*0d20*/ 	.word	0x00000000
        /*0d24*/ 	.word	0x00000000
        /*0d28*/ 	.short	0x010a
        /*0d2a*/ 	.byte	0xff
	.zero		1


	//   ....[195]....
        /*0d2c*/ 	.word	0x00009b00
        /*0d30*/ 	.word	0x00000000
        /*0d34*/ 	.word	0x00000000
        /*0d38*/ 	.short	0x010a
        /*0d3a*/ 	.byte	0xff
	.zero		1


	//   ....[196]....
        /*0d3c*/ 	.word	0x00009b60
        /*0d40*/ 	.word	0x00000000
        /*0d44*/ 	.word	0x00000000
        /*0d48*/ 	.short	0x010a
        /*0d4a*/ 	.byte	0xff
	.zero		1


	//   ....[197]....
        /*0d4c*/ 	.word	0x00009bc0
        /*0d50*/ 	.word	0x00000000
        /*0d54*/ 	.word	0x00000000
        /*0d58*/ 	.short	0x010a
        /*0d5a*/ 	.byte	0xff
	.zero		1


	//   ....[198]....
        /*0d5c*/ 	.word	0x00009c10
        /*0d60*/ 	.word	0x00000000
        /*0d64*/ 	.word	0x000001d0
        /*0d68*/ 	.short	0x010a
        /*0d6a*/ 	.byte	0xff
	.zero		1


	//   ....[199]....
        /*0d6c*/ 	.word	0x00009c70
        /*0d70*/ 	.word	0x00000000
        /*0d74*/ 	.word	0x000001c8
        /*0d78*/ 	.short	0x010a
        /*0d7a*/ 	.byte	0xff
	.zero		1


	//   ....[200]....
        /*0d7c*/ 	.word	0x00009cd0
        /*0d80*/ 	.word	0x00000000
        /*0d84*/ 	.word	0x000001a8
        /*0d88*/ 	.short	0x010a
        /*0d8a*/ 	.byte	0xff
	.zero		1


	//   ....[201]....
        /*0d8c*/ 	.word	0x00009d30
        /*0d90*/ 	.word	0x00000000
        /*0d94*/ 	.word	0x000001b0
        /*0d98*/ 	.short	0x010a
        /*0d9a*/ 	.byte	0xff
	.zero		1


	//   ....[202]....
        /*0d9c*/ 	.word	0x00009d90
        /*0da0*/ 	.word	0x00000000
        /*0da4*/ 	.word	0x000001b8
        /*0da8*/ 	.short	0x010a
        /*0daa*/ 	.byte	0xff
	.zero		1


	//   ....[203]....
        /*0dac*/ 	.word	0x00009df0
        /*0db0*/ 	.word	0x00000000
        /*0db4*/ 	.word	0x000001a8
        /*0db8*/ 	.short	0x010a
        /*0dba*/ 	.byte	0xff
	.zero		1


	//   ....[204]....
        /*0dbc*/ 	.word	0x00009e50
        /*0dc0*/ 	.word	0x00000000
        /*0dc4*/ 	.word	0x000001b0
        /*0dc8*/ 	.short	0x010a
        /*0dca*/ 	.byte	0xff
	.zero		1


	//   ....[205]....
        /*0dcc*/ 	.word	0x00009ea0
        /*0dd0*/ 	.word	0x00000000
        /*0dd4*/ 	.word	0x000001d0
        /*0dd8*/ 	.short	0x010a
        /*0dda*/ 	.byte	0xff
	.zero		1


	//   ....[206]....
        /*0ddc*/ 	.word	0x00009f00
        /*0de0*/ 	.word	0x00000000
        /*0de4*/ 	.word	0x00000190
        /*0de8*/ 	.short	0x010a
        /*0dea*/ 	.byte	0xff
	.zero		1


	//   ....[207]....
        /*0dec*/ 	.word	0x00009f50
        /*0df0*/ 	.word	0x00000040
        /*0df4*/ 	.word	0x000001f0
        /*0df8*/ 	.short	0x010a
        /*0dfa*/ 	.byte	0xff
	.zero		1


	//   ....[208]....
        /*0dfc*/ 	.word	0x00009fa0
        /*0e00*/ 	.word	0x00000002
        /*0e04*/ 	.word	0x00000190
        /*0e08*/ 	.short	0x010a
        /*0e0a*/ 	.byte	0xff
	.zero		1


	//   ....[209]....
        /*0e0c*/ 	.word	0x00009ff0
        /*0e10*/ 	.word	0x00000004
        /*0e14*/ 	.word	0x00000190
        /*0e18*/ 	.short	0x010a
        /*0e1a*/ 	.byte	0xff
	.zero		1


	//----- nvinfo : EIATTR_NUM_MBARRIERS
	.align		4
.L_47:
        /*0e1c*/ 	.byte	0x03, 0x38
        /*0e1e*/ 	.short	0x004a


	//----- nvinfo : EIATTR_EXIT_INSTR_OFFSETS
	.align		4
        /*0e20*/ 	.byte	0x04, 0x1c
        /*0e22*/ 	.short	(.L_49 - .L_48)


	//   ....[0]....
.L_48:
        /*0e24*/ 	.word	0x00003380


	//   ....[1]....
        /*0e28*/ 	.word	0x00003870


	//   ....[2]....
        /*0e2c*/ 	.word	0x000038d0


	//   ....[3]....
        /*0e30*/ 	.word	0x000046d0


	//   ....[4]....
        /*0e34*/ 	.word	0x00005570


	//   ....[5]....
        /*0e38*/ 	.word	0x000055b0


	//   ....[6]....
        /*0e3c*/ 	.word	0x00008c90


	//   ....[7]....
        /*0e40*/ 	.word	0x00008d10


	//   ....[8]....
        /*0e44*/ 	.word	0x00008d40


	//   ....[9]....
        /*0e48*/ 	.word	0x00008db0


	//----- nvinfo : EIATTR_MAX_THREADS
	.align		4
.L_49:
        /*0e4c*/ 	.byte	0x04, 0x05
        /*0e4e*/ 	.short	(.L_51 - .L_50)
.L_50:
        /*0e50*/ 	.word	0x00000100
        /*0e54*/ 	.word	0x00000001
        /*0e58*/ 	.word	0x00000001


	//----- nvinfo : EIATTR_CRS_STACK_SIZE
	.align		4
.L_51:
        /*0e5c*/ 	.byte	0x04, 0x1e
        /*0e5e*/ 	.short	(.L_53 - .L_52)
.L_52:
        /*0e60*/ 	.word	0x00000000


	//----- nvinfo : EIATTR_CBANK_PARAM_SIZE
	.align		4
.L_53:
        /*0e64*/ 	.byte	0x03, 0x19
        /*0e66*/ 	.short	0x0800


	//----- nvinfo : EIATTR_PARAM_CBANK
	.align		4
        /*0e68*/ 	.byte	0x04, 0x0a
        /*0e6a*/ 	.short	(.L_55 - .L_54)
	.align		4
.L_54:
        /*0e6c*/ 	.word	index@(.nv.constant0._ZN7cutlass13device_kernelINS_4gemm6kernel13GemmUniversalIN4cute5tupleIJiiiiEEENS1_10collective13CollectiveMmaINS1_35MainloopSm100TmaUmmaWarpSpecializedILi25ELi2ELi4ENS5_IJNS4_1CILi1EEESB_SB_EEEEENS5_IJNSA_ILi64EEENSA_ILi192EEENSA_ILi16EEEEEENS_6half_tENS5_IJlSB_lEEESI_SJ_NS4_8TiledMMAINS4_8MMA_AtomIJNS4_20SM100_MMA_F16BF16_SSISI_SI_fLi64ELi192ELNS4_4UMMA5MajorE0ELSO_0ELNSN_7ScaleInE0ELSP_0EEEEEENS4_6LayoutISC_NS5_IJNSA_ILi0EEEST_ST_EEEEENS5_IJNS4_10UnderscoreESW_SW_EEEEENS4_13SM90_TMA_LOADENS4_14ComposedLayoutINS4_7SwizzleILi1ELi4ELi3EEENS4_18smem_ptr_flag_bitsILi16EEENSS_INS5_IJNSA_ILi8EEESG_EEENS5_IJSG_SB_EEEEEEEvNS4_8identityESZ_S19_vS1A_EENS_8epilogue10collective18CollectiveEpilogueINS1C_23Sm100TmaWarpSpecializedILi3ELi2ELi32ELb1ELb0EEEJSH_NS5_IJNSS_ISE_SB_EES1H_EEESI_SJ_SI_SJ_NS1C_6fusion15FusionCallbacksIS1G_NS1J_17LinearCombinationISI_fSI_fLNS_15FloatRoundStyleE2EEESH_S1I_JEEENS4_5SM1004TMEM4LOAD26SM100_TMEM_LOAD_16dp256b8xESZ_NS10_INS11_ILi3ELi4ELi3EEES14_NSS_INS5_IJS15_SE_EEENS5_IJSE_SB_EEEEEEENS4_17SM75_U32x4_LDSM_NENS4_14SM90_TMA_STOREES1X_NS4_17SM90_U32x4_STSM_NENS4_39AutoVectorizingCopyWithAssumedAlignmentILi128EEEEEEvvEEEEvNT_6ParamsE)
        /*0e70*/ 	.short	0x0380
        /*0e72*/ 	.short	0x0800


	//----- nvinfo : EIATTR_SW_WAR
	.align		4
.L_55:
        /*0e74*/ 	.byte	0x04, 0x36
        /*0e76*/ 	.short	(.L_57 - .L_56)
.L_56:
        /*0e78*/ 	.word	0x00000008
.L_57:


//--------------------- .nv.callgraph             --------------------------
	.section	.nv.callgraph,"",@"SHT_CUDA_CALLGRAPH"
	.align	4
	.sectionentsize	8
	.align		4
        /*0000*/ 	.word	0x00000000
	.align		4
        /*0004*/ 	.word	0xffffffff
	.align		4
        /*0008*/ 	.word	index@(_ZN7cutlass13device_kernelINS_4gemm6kernel13GemmUniversalIN4cute5tupleIJiiiiEEENS1_10collective13CollectiveMmaINS1_35MainloopSm100TmaUmmaWarpSpecializedILi25ELi2ELi4ENS5_IJNS4_1CILi1EEESB_SB_EEEEENS5_IJNSA_ILi64EEENSA_ILi192EEENSA_ILi16EEEEEENS_6half_tENS5_IJlSB_lEEESI_SJ_NS4_8TiledMMAINS4_8MMA_AtomIJNS4_20SM100_MMA_F16BF16_SSISI_SI_fLi64ELi192ELNS4_4UMMA5MajorE0ELSO_0ELNSN_7ScaleInE0ELSP_0EEEEEENS4_6LayoutISC_NS5_IJNSA_ILi0EEEST_ST_EEEEENS5_IJNS4_10UnderscoreESW_SW_EEEEENS4_13SM90_TMA_LOADENS4_14ComposedLayoutINS4_7SwizzleILi1ELi4ELi3EEENS4_18smem_ptr_flag_bitsILi16EEENSS_INS5_IJNSA_ILi8EEESG_EEENS5_IJSG_SB_EEEEEEEvNS4_8identityESZ_S19_vS1A_EENS_8epilogue10collective18CollectiveEpilogueINS1C_23Sm100TmaWarpSpecializedILi3ELi2ELi32ELb1ELb0EEEJSH_NS5_IJNSS_ISE_SB_EES1H_EEESI_SJ_SI_SJ_NS1C_6fusion15FusionCallbacksIS1G_NS1J_17LinearCombinationISI_fSI_fLNS_15FloatRoundStyleE2EEESH_S1I_JEEENS4_5SM1004TMEM4LOAD26SM100_TMEM_LOAD_16dp256b8xESZ_NS10_INS11_ILi3ELi4ELi3EEES14_NSS_INS5_IJS15_SE_EEENS5_IJSE_SB_EEEEEEENS4_17SM75_U32x4_LDSM_NENS4_14SM90_TMA_STOREES1X_NS4_17SM90_U32x4_STSM_NENS4_39AutoVectorizingCopyWithAssumedAlignmentILi128EEEEEEvvEEEEvNT_6ParamsE)
	.align		4
        /*000c*/ 	.word	index@(__assertfail)
	.align		4
        /*0010*/ 	.word	0x00000000
	.align		4
        /*0014*/ 	.word	0xfffffffe
	.align		4
        /*0018*/ 	.word	0x00000000
	.align		4
        /*001c*/ 	.word	0xfffffffd
	.align		4
        /*0020*/ 	.word	0x00000000
	.align		4
        /*0024*/ 	.word	0xfffffffc


//--------------------- .nv.constant4             --------------------------
	.section	.nv.constant4,"a",@progbits
	.align	8
	.align		8
.nv.constant4:
        /*0000*/ 	.dword	__assertfail
	.align		8
        /*0008*/ 	.dword	__unnamed_1
	.align		8
        /*0010*/ 	.dword	__unnamed_2
	.align		8
        /*0018*/ 	.dword	_ZN39_INTERNAL_5e642499_4_k_cu_3b92bc52_43834cuda3std3__45__cpo5beginE
	.align		8
        /*0020*/ 	.dword	_ZN39_INTERNAL_5e642499_4_k_cu_3b92bc52_43834cuda3std3__45__cpo3endE
	.align		8
        /*0028*/ 	.dword	_ZN39_INTERNAL_5e642499_4_k_cu_3b92bc52_43834cuda3std3__45__cpo6cbeginE
	.align		8
        /*0030*/ 	.dword	_ZN39_INTERNAL_5e642499_4_k_cu_3b92bc52_43834cuda3std3__45__cpo4cendE
	.align		8
        /*0038*/ 	.dword	_ZN39_INTERNAL_5e642499_4_k_cu_3b92bc52_43834cuda3std3__441_GLOBAL__N__5e642499_4_k_cu_3b92bc52_43836ignoreE
	.align		8
        /*0040*/ 	.dword	_ZN39_INTERNAL_5e642499_4_k_cu_3b92bc52_43834cuda3std3__419piecewise_constructE
	.align		8
        /*0048*/ 	.dword	_ZN39_INTERNAL_5e642499_4_k_cu_3b92bc52_43834cuda3std3__48in_placeE
	.align		8
        /*0050*/ 	.dword	_ZN39_INTERNAL_5e642499_4_k_cu_3b92bc52_43834cuda3std6ranges3__45__cpo4swapE
	.align		8
        /*0058*/ 	.dword	_ZN39_INTERNAL_5e642499_4_k_cu_3b92bc52_43834cuda3std6ranges3__45__cpo9iter_moveE
	.align		8
        /*0060*/ 	.dword	_ZN39_INTERNAL_5e642499_4_k_cu_3b92bc52_43834cute7productE
	.align		8
        /*0068*/ 	.dword	_ZN39_INTERNAL_5e642499_4_k_cu_3b92bc52_43834cute1_E
	.align		8
        /*0070*/ 	.dword	$str$25
	.align		8
        /*0078*/ 	.dword	$str$26
	.align		8
        /*0080*/ 	.dword	$str$27
	.align		8
        /*0088*/ 	.dword	$str$28


//--------------------- .text._ZN7cutlass13device_kernelINS_4gemm6kernel13GemmUniversalIN4cute5tupleIJiiiiEEENS1_10collective13CollectiveMmaINS1_35MainloopSm100TmaUmmaWarpSpecializedILi25ELi2ELi4ENS5_IJNS4_1CILi1EEESB_SB_EEEEENS5_IJNSA_ILi64EEENSA_ILi192EEENSA_ILi16EEEEEENS_6half_tENS5_IJlSB_lEEESI_SJ_NS4_8TiledMMAINS4_8MMA_AtomIJNS4_20SM100_MMA_F16BF16_SSISI_SI_fLi64ELi192ELNS4_4UMMA5MajorE0ELSO_0ELNSN_7ScaleInE0ELSP_0EEEEEENS4_6LayoutISC_NS5_IJNSA_ILi0EEEST_ST_EEEEENS5_IJNS4_10UnderscoreESW_SW_EEEEENS4_13SM90_TMA_LOADENS4_14ComposedLayoutINS4_7SwizzleILi1ELi4ELi3EEENS4_18smem_ptr_flag_bitsILi16EEENSS_INS5_IJNSA_ILi8EEESG_EEENS5_IJSG_SB_EEEEEEEvNS4_8identityESZ_S19_vS1A_EENS_8epilogue10collective18CollectiveEpilogueINS1C_23Sm100TmaWarpSpecializedILi3ELi2ELi32ELb1ELb0EEEJSH_NS5_IJNSS_ISE_SB_EES1H_EEESI_SJ_SI_SJ_NS1C_6fusion15FusionCallbacksIS1G_NS1J_17LinearCombinationISI_fSI_fLNS_15FloatRoundStyleE2EEESH_S1I_JEEENS4_5SM1004TMEM4LOAD26SM100_TMEM_LOAD_16dp256b8xESZ_NS10_INS11_ILi3ELi4ELi3EEES14_NSS_INS5_IJS15_SE_EEENS5_IJSE_SB_EEEEEEENS4_17SM75_U32x4_LDSM_NENS4_14SM90_TMA_STOREES1X_NS4_17SM90_U32x4_STSM_NENS4_39AutoVectorizingCopyWithAssumedAlignmentILi128EEEEEEvvEEEEvNT_6ParamsE --------------------------
	.section	.text._ZN7cutlass13device_kernelINS_4gemm6kernel13GemmUniversalIN4cute5tupleIJiiiiEEENS1_10collective13CollectiveMmaINS1_35MainloopSm100TmaUmmaWarpSpecializedILi25ELi2ELi4ENS5_IJNS4_1CILi1EEESB_SB_EEEEENS5_IJNSA_ILi64EEENSA_ILi192EEENSA_ILi16EEEEEENS_6half_tENS5_IJlSB_lEEESI_SJ_NS4_8TiledMMAINS4_8MMA_AtomIJNS4_20SM100_MMA_F16BF16_SSISI_SI_fLi64ELi192ELNS4_4UMMA5MajorE0ELSO_0ELNSN_7ScaleInE0ELSP_0EEEEEENS4_6LayoutISC_NS5_IJNSA_ILi0EEEST_ST_EEEEENS5_IJNS4_10UnderscoreESW_SW_EEEEENS4_13SM90_TMA_LOADENS4_14ComposedLayoutINS4_7SwizzleILi1ELi4ELi3EEENS4_18smem_ptr_flag_bitsILi16EEENSS_INS5_IJNSA_ILi8EEESG_EEENS5_IJSG_SB_EEEEEEEvNS4_8identityESZ_S19_vS1A_EENS_8epilogue10collective18CollectiveEpilogueINS1C_23Sm100TmaWarpSpecializedILi3ELi2ELi32ELb1ELb0EEEJSH_NS5_IJNSS_ISE_SB_EES1H_EEESI_SJ_SI_SJ_NS1C_6fusion15FusionCallbacksIS1G_NS1J_17LinearCombinationISI_fSI_fLNS_15FloatRoundStyleE2EEESH_S1I_JEEENS4_5SM1004TMEM4LOAD26SM100_TMEM_LOAD_16dp256b8xESZ_NS10_INS11_ILi3ELi4ELi3EEES14_NSS_INS5_IJS15_SE_EEENS5_IJSE_SB_EEEEEEENS4_17SM75_U32x4_LDSM_NENS4_14SM90_TMA_STOREES1X_NS4_17SM90_U32x4_STSM_NENS4_39AutoVectorizingCopyWithAssumedAlignmentILi128EEEEEEvvEEEEvNT_6ParamsE,"ax",@progbits
	.align	128
.text._ZN7cutlass13device_kernelINS_4gemm6kernel13GemmUniversalIN4cute5tupleIJiiiiEEENS1_10collective13CollectiveMmaINS1_35MainloopSm100TmaUmmaWarpSpecializedILi25ELi2ELi4ENS5_IJNS4_1CILi1EEESB_SB_EEEEENS5_IJNSA_ILi64EEENSA_ILi192EEENSA_ILi16EEEEEENS_6half_tENS5_IJlSB_lEEESI_SJ_NS4_8TiledMMAINS4_8MMA_AtomIJNS4_20SM100_MMA_F16BF16_SSISI_SI_fLi64ELi192ELNS4_4UMMA5MajorE0ELSO_0ELNSN_7ScaleInE0ELSP_0EEEEEENS4_6LayoutISC_NS5_IJNSA_ILi0EEEST_ST_EEEEENS5_IJNS4_10UnderscoreESW_SW_EEEEENS4_13SM90_TMA_LOADENS4_14ComposedLayoutINS4_7SwizzleILi1ELi4ELi3EEENS4_18smem_ptr_flag_bitsILi16EEENSS_INS5_IJNSA_ILi8EEESG_EEENS5_IJSG_SB_EEEEEEEvNS4_8identityESZ_S19_vS1A_EENS_8epilogue10collective18CollectiveEpilogueINS1C_23Sm100TmaWarpSpecializedILi3ELi2ELi32ELb1ELb0EEEJSH_NS5_IJNSS_ISE_SB_EES1H_EEESI_SJ_SI_SJ_NS1C_6fusion15FusionCallbacksIS1G_NS1J_17LinearCombinationISI_fSI_fLNS_15FloatRoundStyleE2EEESH_S1I_JEEENS4_5SM1004TMEM4LOAD26SM100_TMEM_LOAD_16dp256b8xESZ_NS10_INS11_ILi3ELi4ELi3EEES14_NSS_INS5_IJS15_SE_EEENS5_IJSE_SB_EEEEEEENS4_17SM75_U32x4_LDSM_NENS4_14SM90_TMA_STOREES1X_NS4_17SM90_U32x4_STSM_NENS4_39AutoVectorizingCopyWithAssumedAlignmentILi128EEEEEEvvEEEEvNT_6ParamsE:
        .type           _ZN7cutlass13device_kernelINS_4gemm6kernel13GemmUniversalIN4cute5tupleIJiiiiEEENS1_10collective13CollectiveMmaINS1_35MainloopSm100TmaUmmaWarpSpecializedILi25ELi2ELi4ENS5_IJNS4_1CILi1EEESB_SB_EEEEENS5_IJNSA_ILi64EEENSA_ILi192EEENSA_ILi16EEEEEENS_6half_tENS5_IJlSB_lEEESI_SJ_NS4_8TiledMMAINS4_8MMA_AtomIJNS4_20SM100_MMA_F16BF16_SSISI_SI_fLi64ELi192ELNS4_4UMMA5MajorE0ELSO_0ELNSN_7ScaleInE0ELSP_0EEEEEENS4_6LayoutISC_NS5_IJNSA_ILi0EEEST_ST_EEEEENS5_IJNS4_10UnderscoreESW_SW_EEEEENS4_13SM90_TMA_LOADENS4_14ComposedLayoutINS4_7SwizzleILi1ELi4ELi3EEENS4_18smem_ptr_flag_bitsILi16EEENSS_INS5_IJNSA_ILi8EEESG_EEENS5_IJSG_SB_EEEEEEEvNS4_8identityESZ_S19_vS1A_EENS_8epilogue10collective18CollectiveEpilogueINS1C_23Sm100TmaWarpSpecializedILi3ELi2ELi32ELb1ELb0EEEJSH_NS5_IJNSS_ISE_SB_EES1H_EEESI_SJ_SI_SJ_NS1C_6fusion15FusionCallbacksIS1G_NS1J_17LinearCombinationISI_fSI_fLNS_15FloatRoundStyleE2EEESH_S1I_JEEENS4_5SM1004TMEM4LOAD26SM100_TMEM_LOAD_16dp256b8xESZ_NS10_INS11_ILi3ELi4ELi3EEES14_NSS_INS5_IJS15_SE_EEENS5_IJSE_SB_EEEEEEENS4_17SM75_U32x4_LDSM_NENS4_14SM90_TMA_STOREES1X_NS4_17SM90_U32x4_STSM_NENS4_39AutoVectorizingCopyWithAssumedAlignmentILi128EEEEEEvvEEEEvNT_6ParamsE,@function
        .size           _ZN7cutlass13device_kernelINS_4gemm6kernel13GemmUniversalIN4cute5tupleIJiiiiEEENS1_10collective13CollectiveMmaINS1_35MainloopSm100TmaUmmaWarpSpecializedILi25ELi2ELi4ENS5_IJNS4_1CILi1EEESB_SB_EEEEENS5_IJNSA_ILi64EEENSA_ILi192EEENSA_ILi16EEEEEENS_6half_tENS5_IJlSB_lEEESI_SJ_NS4_8TiledMMAINS4_8MMA_AtomIJNS4_20SM100_MMA_F16BF16_SSISI_SI_fLi64ELi192ELNS4_4UMMA5MajorE0ELSO_0ELNSN_7ScaleInE0ELSP_0EEEEEENS4_6LayoutISC_NS5_IJNSA_ILi0EEEST_ST_EEEEENS5_IJNS4_10UnderscoreESW_SW_EEEEENS4_13SM90_TMA_LOADENS4_14ComposedLayoutINS4_7SwizzleILi1ELi4ELi3EEENS4_18smem_ptr_flag_bitsILi16EEENSS_INS5_IJNSA_ILi8EEESG_EEENS5_IJSG_SB_EEEEEEEvNS4_8identityESZ_S19_vS1A_EENS_8epilogue10collective18CollectiveEpilogueINS1C_23Sm100TmaWarpSpecializedILi3ELi2ELi32ELb1ELb0EEEJSH_NS5_IJNSS_ISE_SB_EES1H_EEESI_SJ_SI_SJ_NS1C_6fusion15FusionCallbacksIS1G_NS1J_17LinearCombinationISI_fSI_fLNS_15FloatRoundStyleE2EEESH_S1I_JEEENS4_5SM1004TMEM4LOAD26SM100_TMEM_LOAD_16dp256b8xESZ_NS10_INS11_ILi3ELi4ELi3EEES14_NSS_INS5_IJS15_SE_EEENS5_IJSE_SB_EEEEEEENS4_17SM75_U32x4_LDSM_NENS4_14SM90_TMA_STOREES1X_NS4_17SM90_U32x4_STSM_NENS4_39AutoVectorizingCopyWithAssumedAlignmentILi128EEEEEEvvEEEEvNT_6ParamsE,(.L_x_227 - _ZN7cutlass13device_kernelINS_4gemm6kernel13GemmUniversalIN4cute5tupleIJiiiiEEENS1_10collective13CollectiveMmaINS1_35MainloopSm100TmaUmmaWarpSpecializedILi25ELi2ELi4ENS5_IJNS4_1CILi1EEESB_SB_EEEEENS5_IJNSA_ILi64EEENSA_ILi192EEENSA_ILi16EEEEEENS_6half_tENS5_IJlSB_lEEESI_SJ_NS4_8TiledMMAINS4_8MMA_AtomIJNS4_20SM100_MMA_F16BF16_SSISI_SI_fLi64ELi192ELNS4_4UMMA5MajorE0ELSO_0ELNSN_7ScaleInE0ELSP_0EEEEEENS4_6LayoutISC_NS5_IJNSA_ILi0EEEST_ST_EEEEENS5_IJNS4_10UnderscoreESW_SW_EEEEENS4_13SM90_TMA_LOADENS4_14ComposedLayoutINS4_7SwizzleILi1ELi4ELi3EEENS4_18smem_ptr_flag_bitsILi16EEENSS_INS5_IJNSA_ILi8EEESG_EEENS5_IJSG_SB_EEEEEEEvNS4_8identityESZ_S19_vS1A_EENS_8epilogue10collective18CollectiveEpilogueINS1C_23Sm100TmaWarpSpecializedILi3ELi2ELi32ELb1ELb0EEEJSH_NS5_IJNSS_ISE_SB_EES1H_EEESI_SJ_SI_SJ_NS1C_6fusion15FusionCallbacksIS1G_NS1J_17LinearCombinationISI_fSI_fLNS_15FloatRoundStyleE2EEESH_S1I_JEEENS4_5SM1004TMEM4LOAD26SM100_TMEM_LOAD_16dp256b8xESZ_NS10_INS11_ILi3ELi4ELi3EEES14_NSS_INS5_IJS15_SE_EEENS5_IJSE_SB_EEEEEEENS4_17SM75_U32x4_LDSM_NENS4_14SM90_TMA_STOREES1X_NS4_17SM90_U32x4_STSM_NENS4_39AutoVectorizingCopyWithAssumedAlignmentILi128EEEEEEvvEEEEvNT_6ParamsE)
        .other          _ZN7cutlass13device_kernelINS_4gemm6kernel13GemmUniversalIN4cute5tupleIJiiiiEEENS1_10collective13CollectiveMmaINS1_35MainloopSm100TmaUmmaWarpSpecializedILi25ELi2ELi4ENS5_IJNS4_1CILi1EEESB_SB_EEEEENS5_IJNSA_ILi64EEENSA_ILi192EEENSA_ILi16EEEEEENS_6half_tENS5_IJlSB_lEEESI_SJ_NS4_8TiledMMAINS4_8MMA_AtomIJNS4_20SM100_MMA_F16BF16_SSISI_SI_fLi64ELi192ELNS4_4UMMA5MajorE0ELSO_0ELNSN_7ScaleInE0ELSP_0EEEEEENS4_6LayoutISC_NS5_IJNSA_ILi0EEEST_ST_EEEEENS5_IJNS4_10UnderscoreESW_SW_EEEEENS4_13SM90_TMA_LOADENS4_14ComposedLayoutINS4_7SwizzleILi1ELi4ELi3EEENS4_18smem_ptr_flag_bitsILi16EEENSS_INS5_IJNSA_ILi8EEESG_EEENS5_IJSG_SB_EEEEEEEvNS4_8identityESZ_S19_vS1A_EENS_8epilogue10collective18CollectiveEpilogueINS1C_23Sm100TmaWarpSpecializedILi3ELi2ELi32ELb1ELb0EEEJSH_NS5_IJNSS_ISE_SB_EES1H_EEESI_SJ_SI_SJ_NS1C_6fusion15FusionCallbacksIS1G_NS1J_17LinearCombinationISI_fSI_fLNS_15FloatRoundStyleE2EEESH_S1I_JEEENS4_5SM1004TMEM4LOAD26SM100_TMEM_LOAD_16dp256b8xESZ_NS10_INS11_ILi3ELi4ELi3EEES14_NSS_INS5_IJS15_SE_EEENS5_IJSE_SB_EEEEEEENS4_17SM75_U32x4_LDSM_NENS4_14SM90_TMA_STOREES1X_NS4_17SM90_U32x4_STSM_NENS4_39AutoVectorizingCopyWithAssumedAlignmentILi128EEEEEEvvEEEEvNT_6ParamsE,@"STO_CUDA_ENTRY STV_DEFAULT"
_ZN7cutlass13device_kernelINS_4gemm6kernel13GemmUniversalIN4cute5tupleIJiiiiEEENS1_10collective13CollectiveMmaINS1_35MainloopSm100TmaUmmaWarpSpecializedILi25ELi2ELi4ENS5_IJNS4_1CILi1EEESB_SB_EEEEENS5_IJNSA_ILi64EEENSA_ILi192EEENSA_ILi16EEEEEENS_6half_tENS5_IJlSB_lEEESI_SJ_NS4_8TiledMMAINS4_8MMA_AtomIJNS4_20SM100_MMA_F16BF16_SSISI_SI_fLi64ELi192ELNS4_4UMMA5MajorE0ELSO_0ELNSN_7ScaleInE0ELSP_0EEEEEENS4_6LayoutISC_NS5_IJNSA_ILi0EEEST_ST_EEEEENS5_IJNS4_10UnderscoreESW_SW_EEEEENS4_13SM90_TMA_LOADENS4_14ComposedLayoutINS4_7SwizzleILi1ELi4ELi3EEENS4_18smem_ptr_flag_bitsILi16EEENSS_INS5_IJNSA_ILi8EEESG_EEENS5_IJSG_SB_EEEEEEEvNS4_8identityESZ_S19_vS1A_EENS_8epilogue10collective18CollectiveEpilogueINS1C_23Sm100TmaWarpSpecializedILi3ELi2ELi32ELb1ELb0EEEJSH_NS5_IJNSS_ISE_SB_EES1H_EEESI_SJ_SI_SJ_NS1C_6fusion15FusionCallbacksIS1G_NS1J_17LinearCombinationISI_fSI_fLNS_15FloatRoundStyleE2EEESH_S1I_JEEENS4_5SM1004TMEM4LOAD26SM100_TMEM_LOAD_16dp256b8xESZ_NS10_INS11_ILi3ELi4ELi3EEES14_NSS_INS5_IJS15_SE_EEENS5_IJSE_SB_EEEEEEENS4_17SM75_U32x4_LDSM_NENS4_14SM90_TMA_STOREES1X_NS4_17SM90_U32x4_STSM_NENS4_39AutoVectorizingCopyWithAssumedAlignmentILi128EEEEEEvvEEEEvNT_6ParamsE:
[----:B------:R-:W1:Y:S01]  /*0000*/  LDC R1, c[0x0][0x37c] ;  /* 0x0000df00ff017b82 */ /* 0x000e620000000800 */
[----:B------:R-:W2:Y:S01]  /*0010*/  S2R R101, SR_TID.X ;  /* 0x0000000000657919 */ /* 0x000ea20000002100 */
[----:B------:R-:W3:Y:S01]  /*0020*/  LDCU.64 UR4, c[0x0][0x890] ;  /* 0x00011200ff0477ac */ /* 0x000ee20008000a00 */
[----:B------:R-:W-:Y:S02]  /*0030*/  PRMT R88, RZ, 0x7610, R88 ;  /* 0x00007610ff587816 */ /* 0x000fe40000000058 */
[----:B------:R-:W-:Y:S01]  /*0040*/  ELECT P5, URZ, PT ;  /* 0x0000000000ff782f */ /* 0x000fe200038a0000 */
[----:B------:R-:W4:Y:S01]  /*0050*/  LDCU.64 UR46, c[0x0][0x358] ;  /* 0x00006b00ff2e77ac */ /* 0x000f220008000a00 */
[----:B---3--:R-:W-:-:S04]  /*0060*/  UISETP.NE.U32.AND UP0, UPT, UR4, URZ, UPT ;  /* 0x000000ff0400728c */ /* 0x008fc8000bf05070 */
[----:B------:R-:W-:Y:S01]  /*0070*/  UISETP.NE.AND.EX UP0, UPT, UR5, URZ, UPT, UP0 ;  /* 0x000000ff0500728c */ /* 0x000fe2000bf05300 */
[----:B--2---:R-:W-:-:S05]  /*0080*/  SHF.R.U32.HI R93, RZ, 0x5, R101 ;  /* 0x00000005ff5d7819 */ /* 0x004fca0000011665 */
[----:B------:R-:W2:Y:S02]  /*0090*/  SHFL.IDX PT, R0, R93, RZ, 0x1f ;  /* 0x00001fff5d007589 */ /* 0x000ea400000e0000 */
[----:B--2---:R-:W-:Y:S01]  /*00a0*/  R2UR UR8, R0 ;  /* 0x00000000000872ca */ /* 0x004fe200000e0000 */
[----:B-1--4-:R-:W-:-:S14]  /*00b0*/  BRA.U UP0, `(.L_x_0) ;  /* 0x00000001002c7547 */ /* 0x012fdc000b800000 */
[----:B------:R-:W1:Y:S02]  /*00c0*/  LDCU.64 UR6, c[0x0][0x888] ;  /* 0x00011100ff0677ac */ /* 0x000e640008000a00 */
[----:B-1----:R-:W-:-:S04]  /*00d0*/  UISETP.NE.U32.AND UP0, UPT, UR6, URZ, UPT ;  /* 0x000000ff0600728c */ /* 0x002fc8000bf05070 */
[----:B------:R-:W-:-:S09]  /*00e0*/  UISETP.NE.AND.EX UP0, UPT, UR7, URZ, UPT, UP0 ;  /* 0x000000ff0700728c */ /* 0x000fd2000bf05300 */
[----:B------:R-:W-:Y:S05]  /*00f0*/  BRA.U !UP0, `(.L_x_1) ;  /* 0x0000000108107547 */ /* 0x000fea000b800000 */
[----:B------:R-:W1:Y:S02]  /*0100*/  LDC.64 R2, c[0x0][0x888] ;  /* 0x00022200ff027b82 */ /* 0x000e640000000a00 */
[----:B-1----:R1:W5:Y:S01]  /*0110*/  LDG.E R49, desc[UR46][R2.64] ;  /* 0x0000002e02317981 */ /* 0x002362000c1e1900 */
[----:B------:R-:W-:Y:S01]  /*0120*/  HFMA2 R88, -RZ, RZ, 0, 5.9604644775390625e-08 ;  /* 0x00000001ff587431 */ /* 0x000fe200000001ff */
[----:B------:R-:W-:Y:S05]  /*0130*/  BRA `(.L_x_0) ;  /* 0x00000000000c7947 */ /* 0x000fea0003800000 */
.L_x_1:
[----:B------:R-:W1:Y:S01]  /*0140*/  LDCU UR6, c[0x0][0x880] ;  /* 0x00011000ff0677ac */ /* 0x000e620008000800 */
[----:B------:R-:W-:Y:S01]  /*0150*/  HFMA2 R88, -RZ, RZ, 0, 5.9604644775390625e-08 ;  /* 0x00000001ff587431 */ /* 0x000fe200000001ff */
[----:B-1----:R-:W-:-:S07]  /*0160*/  MOV R49, UR6 ;  /* 0x0000000600317c02 */ /* 0x002fce0008000f00 */
.L_x_0:
[----:B------:R-:W2:Y:S02]  /*0170*/  LDCU.64 UR6, c[0x0][0x8b0] ;  /* 0x00011600ff0677ac */ /* 0x000ea40008000a00 */
[----:B--2---:R-:W-:-:S04]  /*0180*/  UISETP.NE.U32.AND UP0, UPT, UR6, URZ, UPT ;  /* 0x000000ff0600728c */ /* 0x004fc8000bf05070 */
[----:B------:R-:W-:-:S09]  /*0190*/  UISETP.NE.AND.EX UP0, UPT, UR7, URZ, UPT, UP0 ;  /* 0x000000ff0700728c */ /* 0x000fd2000bf05300 */
[----:B------:R-:W-:Y:S05]  /*01a0*/  BRA.U UP0, `(.L_x_2) ;  /* 0x0000000100247547 */ /* 0x000fea000b800000 */
[----:B------:R-:W2:Y:S02]  /*01b0*/  LDCU.64 UR6, c[0x0][0x8a8] ;  /* 0x00011500ff0677ac */ /* 0x000ea40008000a00 */
[----:B--2---:R-:W-:-:S04]  /*01c0*/  UISETP.NE.U32.AND UP0, UPT, UR6, URZ, UPT ;  /* 0x000000ff0600728c */ /* 0x004fc8000bf05070 */
[----:B------:R-:W-:-:S09]  /*01d0*/  UISETP.NE.AND.EX UP0, UPT, UR7, URZ, UPT, UP0 ;  /* 0x000000ff0700728c */ /* 0x000fd2000bf05300 */
[----:B------:R-:W-:Y:S05]  /*01e0*/  BRA.U !UP0, `(.L_x_3) ;  /* 0x00000001080c7547 */ /* 0x000fea000b800000 */
[----:B-1----:R-:W1:Y:S02]  /*01f0*/  LDC.64 R2, c[0x0][0x8a8] ;  /* 0x00022a00ff027b82 */ /* 0x002e640000000a00 */
[----:B-1----:R2:W5:Y:S01]  /*0200*/  LDG.E R47, desc[UR46][R2.64] ;  /* 0x0000002e022f7981 */ /* 0x002562000c1e1900 */
[----:B------:R-:W-:Y:S05]  /*0210*/  BRA `(.L_x_2) ;  /* 0x0000000000087947 */ /* 0x000fea0003800000 */
.L_x_3:
[----:B------:R-:W2:Y:S02]  /*0220*/  LDCU UR6, c[0x0][0x8a0] ;  /* 0x00011400ff0677ac */ /* 0x000ea40008000800 */
[----:B--2---:R-:W-:Y:S02]  /*0230*/  MOV R47, UR6 ;  /* 0x00000006002f7c02 */ /* 0x004fe40008000f00 */
.L_x_2:
[----:B------:R-:W-:Y:S01]  /*0240*/  IMAD.U32 R0, RZ, RZ, UR8 ;  /* 0x00000008ff007e24 */ /* 0x000fe2000f8e00ff */
[----:B------:R-:W-:Y:S04]  /*0250*/  BSSY.RECONVERGENT B0, `(.L_x_4) ;  /* 0x000000c000007945 */ /* 0x000fe80003800200 */
[C---:B------:R-:W-:Y:S02]  /*0260*/  ISETP.NE.OR P1, PT, R0.reuse, 0x1, !P5 ;  /* 0x000000010000780c */ /* 0x040fe40006f25670 */
[----:B------:R-:W-:-:S11]  /*0270*/  ISETP.NE.OR P0, PT, R0, 0x3, !P5 ;  /* 0x000000030000780c */ /* 0x000fd60006f05670 */
[----:B------:R-:W-:Y:S05]  /*0280*/  @P1 BRA `(.L_x_5) ;  /* 0x0000000000201947 */ /* 0x000fea0003800000 */
[----:B------:R-:W3:Y:S02]  /*0290*/  LDCU.64 UR6, c[0x0][0x348] ;  /* 0x00006900ff0677ac */ /* 0x000ee40008000a00 */
[----:B---3--:R-:W-:Y:S02]  /*02a0*/  UIADD3 UR10, UP1, UPT, UR6, 0x80, URZ ;  /* 0x00000080060a7890 */ /* 0x008fe4000ff3e0ff */
[----:B------:R-:W-:Y:S02]  /*02b0*/  UIADD3 UR6, UP0, UPT, UR6, 0x180, URZ ;  /* 0x0000018006067890 */ /* 0x000fe4000ff1e0ff */
[----:B------:R-:W-:Y:S02]  /*02c0*/  UIADD3.X UR11, UPT, UPT, URZ, UR7, URZ, UP1, !UPT ;  /* 0x00000007ff0b7290 */ /* 0x000fe40008ffe4ff */
[----:B------:R-:W-:-:S07]  /*02d0*/  UIADD3.X UR7, UPT, UPT, URZ, UR7, URZ, UP0, !UPT ;  /* 0x00000007ff077290 */ /* 0x000fce00087fe4ff */
[----:B------:R3:W-:Y:S02]  /*02e0*/  UTMACCTL.PF [UR10] ;  /* 0x000000000a0079b9 */ /* 0x0007e40008040000 */
[----:B------:R3:W-:Y:S02]  /*02f0*/  UTMACCTL.PF [UR6] ;  /* 0x00000000060079b9 */ /* 0x0007e40008040000 */
[----:B---3--:R-:W-:Y:S01]  /*0300*/  NOP ;  /* 0x0000000000007918 */ /* 0x008fe20000000000 */
.L_x_5:
[----:B------:R-:W-:Y:S05]  /*0310*/  BSYNC.RECONVERGENT B0 ;  /* 0x0000000000007941 */ /* 0x000fea0003800200 */
.L_x_4:
[----:B------:R-:W-:Y:S04]  /*0320*/  BSSY.RECONVERGENT B0, `(.L_x_6) ;  /* 0x000000a000007945 */ /* 0x000fe80003800200 */
        /* <DEDUP_REMOVED lines=9> */
.L_x_7:
[----:B------:R-:W-:Y:S05]  /*03c0*/  BSYNC.RECONVERGENT B0 ;  /* 0x0000000000007941 */ /* 0x000fea0003800200 */
.L_x_6:
[----:B------:R-:W3:Y:S01]  /*03d0*/  LDCU.64 UR6, c[0x0][0x888] ;  /* 0x00011100ff0677ac */ /* 0x000ee20008000a00 */
[----:B------:R-:W-:Y:S02]  /*03e0*/  UISETP.EQ.U32.AND UP1, UPT, UR4, URZ, UPT ;  /* 0x000000ff0400728c */ /* 0x000fe4000bf22070 */
[----:B------:R-:W-:Y:S02]  /*03f0*/  UPLOP3.LUT UP2, UPT, UPT, UPT, UPT, 0x80, 0x8 ;  /* 0x000000000008789c */ /* 0x000fe40003f4f070 */
[----:B---3--:R-:W-:-:S04]  /*0400*/  UISETP.NE.U32.AND UP0, UPT, UR6, URZ, UPT ;  /* 0x000000ff0600728c */ /* 0x008fc8000bf05070 */
[----:B------:R-:W-:-:S04]  /*0410*/  UISETP.NE.AND.EX UP0, UPT, UR7, URZ, UPT, UP0 ;  /* 0x000000ff0700728c */ /* 0x000fc8000bf05300 */
[----:B------:R-:W-:-:S04]  /*0420*/  UISETP.EQ.OR.EX UP3, UPT, UR5, URZ, !UP0, UP1 ;  /* 0x000000ff0500728c */ /* 0x000fc8000c762710 */
[----:B------:R-:W-:-:S05]  /*0430*/  UP2UR UR51, UPR, URZ, 0x8 ;  /* 0x00000008ff337883 */ /* 0x000fca0008000000 */
[----:B------:R-:W-:Y:S07]  /*0440*/  BRA.U !UP3, `(.L_x_8) ;  /* 0x000000010b207547 */ /* 0x000fee000b800000 */
[----:B------:R-:W-:Y:S01]  /*0450*/  UISETP.NE.U32.AND UP2, UPT, UR4, URZ, UPT ;  /* 0x000000ff0400728c */ /* 0x000fe2000bf45070 */
[----:B-----5:R-:W-:Y:S01]  /*0460*/  FSETP.NEU.AND P0, PT, R49, RZ, PT ;  /* 0x000000ff3100720b */ /* 0x020fe20003f0d000 */
[----:B------:R-:W-:Y:S02]  /*0470*/  USEL UR4, URZ, 0xffffffff, UP0 ;  /* 0xffffffffff047887 */ /* 0x000fe40008000000 */
[----:B------:R-:W-:-:S10]  /*0480*/  UISETP.NE.AND.EX UP2, UPT, UR5, URZ, UPT, UP2 ;  /* 0x000000ff0500728c */ /* 0x000fd4000bf45320 */
[----:B------:R-:W-:Y:S01]  /*0490*/  VOTEU.ANY UP1, P0 ;  /* 0x0000000000ff7886 */ /* 0x000fe20000020100 */
[----:B------:R-:W-:-:S04]  /*04a0*/  @!UP2 USEL UR4, URZ, 0xffffffff, UP1 ;  /* 0xffffffffff04a887 */ /* 0x000fc80008800000 */
[----:B------:R-:W-:-:S04]  /*04b0*/  ULOP3.LUT UR4, UR4, 0x1, URZ, 0xc0, !UPT ;  /* 0x0000000104047892 */ /* 0x000fc8000f8ec0ff */
[----:B------:R-:W-:-:S11]  /*04c0*/  UISETP.NE.U32.AND UP2, UPT, UR4, 0x1, UPT ;  /* 0x000000010400788c */ /* 0x000fd6000bf45070 */
.L_x_8:
[----:B-12---:R-:W1:Y:S01]  /*04d0*/  SHFL.IDX PT, R2, R93, RZ, 0x1f ;  /* 0x00001fff5d027589 */ /* 0x006e6200000e0000 */
[----:B------:R-:W-:-:S04]  /*04e0*/  UISETP.NE.AND UP1, UPT, UR8, 0x2, UPT ;  /* 0x000000020800788c */ /* 0x000fc8000bf25270 */
[----:B------:R-:W-:Y:S01]  /*04f0*/  USEL UR6, URZ, 0x1, UP1 ;  /* 0x00000001ff067887 */ /* 0x000fe20008800000 */
[----:B-1----:R-:W-:-:S13]  /*0500*/  ISETP.NE.AND P0, PT, R2, RZ, PT ;  /* 0x000000ff0200720c */ /* 0x002fda0003f05270 */
[----:B------:R-:W-:Y:S05]  /*0510*/  @P0 BRA `(.L_x_9) ;  /* 0x0000000000fc0947 */ /* 0x000fea0003800000 */
[----:B------:R-:W-:Y:S01]  /*0520*/  ELECT P0, URZ, PT ;  /* 0x0000000000ff782f */ /* 0x000fe20003800000 */
[----:B------:R-:W-:-:S12]  /*0530*/  BSSY.RECONVERGENT B0, `(.L_x_9) ;  /* 0x000003d000007945 */ /* 0x000fd80003800200 */
[----:B------:R-:W-:Y:S05]  /*0540*/  @!P0 BRA `(.L_x_10) ;  /* 0x0000000000ec8947 */ /* 0x000fea0003800000 */
[----:B------:R-:W1:Y:S01]  /*0550*/  S2UR UR5, SR_CgaCtaId ;  /* 0x00000000000579c3 */ /* 0x000e620000008800 */
[----:B------:R-:W-:Y:S01]  /*0560*/  UMOV UR7, 0x400 ;  /* 0x0000040000077882 */ /* 0x000fe20000000000 */
[----:B------:R-:W-:Y:S02]  /*0570*/  UMOV UR4, 0x1 ;  /* 0x0000000100047882 */ /* 0x000fe40000000000 */
[----:B------:R-:W-:-:S04]  /*0580*/  UIADD3 UR10, UPT, UPT, -UR4, 0x100000, URZ ;  /* 0x00100000040a7890 */ /* 0x000fc8000fffe1ff */
[----:B------:R-:W-:Y:S02]  /*0590*/  USHF.L.U32 UR11, UR10, 0xb, URZ ;  /* 0x0000000b0a0b7899 */ /* 0x000fe400080006ff */
[----:B------:R-:W-:Y:S02]  /*05a0*/  USHF.L.U32 UR10, UR10, 0x1, URZ ;  /* 0x000000010a0a7899 */ /* 0x000fe400080006ff */
[----:B-1----:R-:W-:Y:S01]  /*05b0*/  ULEA UR5, UR5, UR7, 0x18 ;  /* 0x0000000705057291 */ /* 0x002fe2000f8ec0ff */
[----:B------:R-:W1:Y:S11]  /*05c0*/  FENCE.VIEW.ASYNC.S ;  /* 0x00000000000073c6 */ /* 0x000e760000000000 */
[----:B-1----:R1:W2:Y:S01]  /*05d0*/  SYNCS.EXCH.64 URZ, [UR5], UR10 ;  /* 0x0000000a05ff75b2 */ /* 0x0022a20008000100 */
[----:B------:R1:W3:Y:S01]  /*05e0*/  SYNCS.EXCH.64 URZ, [UR5+0xc8], UR10 ;  /* 0x0000c80a05ff75b2 */ /* 0x0002e20008000100 */
[----:B------:R1:W4:Y:S01]  /*05f0*/  SYNCS.EXCH.64 URZ, [UR5+0x8], UR10 ;  /* 0x0000080a05ff75b2 */ /* 0x0003220008000100 */
[----:B------:R1:W1:Y:S01]  /*0600*/  SYNCS.EXCH.64 URZ, [UR5+0xd0], UR10 ;  /* 0x0000d00a05ff75b2 */ /* 0x0002620008000100 */
        /* <DEDUP_REMOVED lines=46> */
[----:B--234-:R-:W-:Y:S01]  /*08f0*/  NOP ;  /* 0x0000000000007918 */ /* 0x01cfe20000000000 */
.L_x_10:
[----:B-1----:R-:W-:Y:S05]  /*0900*/  BSYNC.RECONVERGENT B0 ;  /* 0x0000000000007941 */ /* 0x002fea0003800200 */
.L_x_9:
[----:B------:R-:W1:Y:S01]  /*0910*/  SHFL.IDX PT, R2, R93, RZ, 0x1f ;  /* 0x00001fff5d027589 */ /* 0x000e6200000e0000 */
[----:B------:R-:W-:Y:S01]  /*0920*/  NOP ;  /* 0x0000000000007918 */ /* 0x000fe20000000000 */
[----:B-1----:R-:W-:-:S13]  /*0930*/  ISETP.NE.AND P0, PT, R2, 0x1, PT ;  /* 0x000000010200780c */ /* 0x002fda0003f05270 */
[----:B------:R-:W-:Y:S05]  /*0940*/  @P0 BRA `(.L_x_11) ;  /* 0x0000000000500947 */ /* 0x000fea0003800000 */
[----:B------:R-:W1:Y:S01]  /*0950*/  S2UR UR7, SR_CgaCtaId ;  /* 0x00000000000779c3 */ /* 0x000e620000008800 */
[----:B------:R-:W-:Y:S01]  /*0960*/  UMOV UR9, 0x400 ;  /* 0x0000040000097882 */ /* 0x000fe20000000000 */
[----:B------:R-:W-:Y:S01]  /*0970*/  UMOV UR5, 0x20 ;  /* 0x0000002000057882 */ /* 0x000fe20000000000 */
[----:B------:R-:W-:Y:S01]  /*0980*/  UMOV UR4, 0x80 ;  /* 0x0000008000047882 */ /* 0x000fe20000000000 */
[----:B------:R-:W-:-:S04]  /*0990*/  UIADD3 UR10, UPT, UPT, -UR5, 0x100000, URZ ;  /* 0x00100000050a7890 */ /* 0x000fc8000fffe1ff */
[----:B------:R-:W-:Y:S02]  /*09a0*/  USHF.L.U32 UR11, UR10, 0xb, URZ ;  /* 0x0000000b0a0b7899 */ /* 0x000fe400080006ff */
[----:B------:R-:W-:Y:S02]  /*09b0*/  USHF.L.U32 UR10, UR10, 0x1, URZ ;  /* 0x000000010a0a7899 */ /* 0x000fe400080006ff */
[----:B------:R-:W-:-:S04]  /*09c0*/  UIADD3 UR4, UPT, UPT, -UR4, 0x100000, URZ ;  /* 0x0010000004047890 */ /* 0x000fc8000fffe1ff */
[----:B------:R-:W-:Y:S02]  /*09d0*/  USHF.L.U32 UR5, UR4, 0xb, URZ ;  /* 0x0000000b04057899 */ /* 0x000fe400080006ff */
[----:B------:R-:W-:Y:S01]  /*09e0*/  USHF.L.U32 UR4, UR4, 0x1, URZ ;  /* 0x0000000104047899 */ /* 0x000fe200080006ff */
[----:B------:R-:W-:Y:S01]  /*09f0*/  ELECT P0, URZ, PT ;  /* 0x0000000000ff782f */ /* 0x000fe20003800000 */
[----:B-1----:R-:W-:Y:S01]  /*0a00*/  ULEA UR7, UR7, UR9, 0x18 ;  /* 0x0000000907077291 */ /* 0x002fe2000f8ec0ff */
[----:B------:R-:W1:Y:S11]  /*0a10*/  FENCE.VIEW.ASYNC.S ;  /* 0x00000000000073c6 */ /* 0x000e760000000000 */
[----:B-1----:R1:W2:Y:S01]  /*0a20*/  SYNCS.EXCH.64 URZ, [UR7+0x190], UR10 ;  /* 0x0001900a07ff75b2 */ /* 0x0022a20008000100 */
[----:B------:R1:W3:Y:S01]  /*0a30*/  SYNCS.EXCH.64 URZ, [UR7+0x1a8], UR4 ;  /* 0x0001a80407ff75b2 */ /* 0x0002e20008000100 */
[----:B------:R1:W4:Y:S01]  /*0a40*/  SYNCS.EXCH.64 URZ, [UR7+0x198], UR10 ;  /* 0x0001980a07ff75b2 */ /* 0x0003220008000100 */
[----:B------:R1:W1:Y:S01]  /*0a50*/  SYNCS.EXCH.64 URZ, [UR7+0x1b0], UR4 ;  /* 0x0001b00407ff75b2 */ /* 0x0002620008000100 */
[----:B------:R1:W1:Y:S01]  /*0a60*/  SYNCS.EXCH.64 URZ, [UR7+0x1a0], UR10 ;  /* 0x0001a00a07ff75b2 */ /* 0x0002620008000100 */
[----:B------:R1:W1:Y:S01]  /*0a70*/  SYNCS.EXCH.64 URZ, [UR7+0x1b8], UR4 ;  /* 0x0001b80407ff75b2 */ /* 0x0002620008000100 */
[----:B------:R-:W-:Y:S01]  /*0a80*/  NOP ;  /* 0x0000000000007918 */ /* 0x000fe20000000000 */
.L_x_11:
[----:B------:R-:W2:Y:S01]  /*0a90*/  SHFL.IDX PT, R2, R93, RZ, 0x1f ;  /* 0x00001fff5d027589 */ /* 0x000ea200000e0000 */
[----:B------:R-:W-:Y:S01]  /*0aa0*/  NOP ;  /* 0x0000000000007918 */ /* 0x000fe20000000000 */
[----:B--2---:R-:W-:-:S13]  /*0ab0*/  ISETP.NE.AND P0, PT, R2, 0x3, PT ;  /* 0x000000030200780c */ /* 0x004fda0003f05270 */
[----:B------:R-:W-:Y:S05]  /*0ac0*/  @P0 BRA `(.L_x_12) ;  /* 0x0000000000300947 */ /* 0x000fea0003800000 */
[----:B-1----:R-:W1:Y:S01]  /*0ad0*/  S2UR UR5, SR_CgaCtaId ;  /* 0x00000000000579c3 */ /* 0x002e620000008800 */
[----:B------:R-:W-:Y:S01]  /*0ae0*/  UMOV UR7, 0x400 ;  /* 0x0000040000077882 */ /* 0x000fe20000000000 */
[----:B------:R-:W-:Y:S01]  /*0af0*/  UMOV UR4, 0x20 ;  /* 0x0000002000047882 */ /* 0x000fe20000000000 */
[----:B------:R-:W-:Y:S01]  /*0b00*/  ELECT P0, URZ, PT ;  /* 0x0000000000ff782f */ /* 0x000fe20003800000 */
[----:B------:R-:W-:-:S04]  /*0b10*/  UIADD3 UR10, UPT, UPT, -UR4, 0x100000, URZ ;  /* 0x00100000040a7890 */ /* 0x000fc8000fffe1ff */
[----:B------:R-:W-:Y:S02]  /*0b20*/  USHF.L.U32 UR11, UR10, 0xb, URZ ;  /* 0x0000000b0a0b7899 */ /* 0x000fe400080006ff */
[----:B------:R-:W-:Y:S02]  /*0b30*/  USHF.L.U32 UR10, UR10, 0x1, URZ ;  /* 0x000000010a0a7899 */ /* 0x000fe400080006ff */
[----:B-1----:R-:W-:Y:S01]  /*0b40*/  ULEA UR5, UR5, UR7, 0x18 ;  /* 0x0000000705057291 */ /* 0x002fe2000f8ec0ff */
[----:B------:R-:W1:Y:S11]  /*0b50*/  FENCE.VIEW.ASYNC.S ;  /* 0x00000000000073c6 */ /* 0x000e760000000000 */
[----:B-1----:R2:W1:Y:S01]  /*0b60*/  SYNCS.EXCH.64 URZ, [UR5+0x1c0], UR10 ;  /* 0x0001c00a05ff75b2 */ /* 0x0024620008000100 */
[----:B------:R2:W1:Y:S02]  /*0b70*/  SYNCS.EXCH.64 URZ, [UR5+0x1c8], UR10 ;  /* 0x0001c80a05ff75b2 */ /* 0x0004640008000100 */
[----:B--2---:R-:W-:Y:S01]  /*0b80*/  NOP ;  /* 0x0000000000007918 */ /* 0x004fe20000000000 */
.L_x_12:
[----:B------:R-:W2:Y:S01]  /*0b90*/  SHFL.IDX PT, R2, R93, RZ, 0x1f ;  /* 0x00001fff5d027589 */ /* 0x000ea200000e0000 */
[----:B------:R-:W-:Y:S01]  /*0ba0*/  NOP ;  /* 0x0000000000007918 */ /* 0x000fe20000000000 */
[----:B--2---:R-:W-:-:S13]  /*0bb0*/  ISETP.NE.AND P0, PT, R2, 0x4, PT ;  /* 0x000000040200780c */ /* 0x004fda0003f05270 */
[----:B------:R-:W-:Y:S05]  /*0bc0*/  @P0 BRA `(.L_x_13) ;  /* 0x00000000004c0947 */ /* 0x000fea0003800000 */
[----:B-1----:R-:W1:Y:S01]  /*0bd0*/  S2UR UR5, SR_CgaCtaId ;  /* 0x00000000000579c3 */ /* 0x002e620000008800 */
[----:B------:R-:W-:Y:S01]  /*0be0*/  UMOV UR9, 0x100 ;  /* 0x0000010000097882 */ /* 0x000fe20000000000 */
[----:B------:R-:W-:Y:S01]  /*0bf0*/  UMOV UR7, 0x400 ;  /* 0x0000040000077882 */ /* 0x000fe20000000000 */
[----:B------:R-:W-:Y:S01]  /*0c00*/  USEL UR9, UR9, 0xe0, UP2 ;  /* 0x000000e009097887 */ /* 0x000fe20009000000 */
[----:B------:R-:W-:Y:S01]  /*0c10*/  UMOV UR4, 0x1 ;  /* 0x0000000100047882 */ /* 0x000fe20000000000 */
[----:B------:R-:W-:Y:S01]  /*0c20*/  ELECT P0, URZ, PT ;  /* 0x0000000000ff782f */ /* 0x000fe20003800000 */
[----:B------:R-:W-:-:S04]  /*0c30*/  UIADD3 UR10, UPT, UPT, -UR4, 0x100000, URZ ;  /* 0x00100000040a7890 */ /* 0x000fc8000fffe1ff */
[----:B------:R-:W-:Y:S02]  /*0c40*/  USHF.L.U32 UR11, UR10, 0xb, URZ ;  /* 0x0000000b0a0b7899 */ /* 0x000fe400080006ff */
[----:B------:R-:W-:Y:S02]  /*0c50*/  USHF.L.U32 UR10, UR10, 0x1, URZ ;  /* 0x000000010a0a7899 */ /* 0x000fe400080006ff */
[----:B------:R-:W-:-:S04]  /*0c60*/  UIADD3 UR12, UPT, UPT, -UR9, 0x100000, URZ ;  /* 0x00100000090c7890 */ /* 0x000fc8000fffe1ff */
[----:B------:R-:W-:Y:S02]  /*0c70*/  USHF.L.U32 UR13, UR12, 0xb, URZ ;  /* 0x0000000b0c0d7899 */ /* 0x000fe400080006ff */
[----:B------:R-:W-:Y:S02]  /*0c80*/  USHF.L.U32 UR12, UR12, 0x1, URZ ;  /* 0x000000010c0c7899 */ /* 0x000fe400080006ff */
[----:B-1----:R-:W-:Y:S01]  /*0c90*/  ULEA UR5, UR5, UR7, 0x18 ;  /* 0x0000000705057291 */ /* 0x002fe2000f8ec0ff */
[----:B------:R-:W1:Y:S11]  /*0ca0*/  FENCE.VIEW.ASYNC.S ;  /* 0x00000000000073c6 */ /* 0x000e760000000000 */
[----:B-1----:R2:W1:Y:S01]  /*0cb0*/  SYNCS.EXCH.64 URZ, [UR5+0x1d0], UR10 ;  /* 0x0001d00a05ff75b2 */ /* 0x0024620008000100 */
[----:B------:R2:W1:Y:S01]  /*0cc0*/  SYNCS.EXCH.64 URZ, [UR5+0x1e0], UR12 ;  /* 0x0001e00c05ff75b2 */ /* 0x0004620008000100 */
[----:B------:R2:W1:Y:S01]  /*0cd0*/  SYNCS.EXCH.64 URZ, [UR5+0x1d8], UR10 ;  /* 0x0001d80a05ff75b2 */ /* 0x0004620008000100 */
[----:B------:R2:W1:Y:S02]  /*0ce0*/  SYNCS.EXCH.64 URZ, [UR5+0x1e8], UR12 ;  /* 0x0001e80c05ff75b2 */ /* 0x0004640008000100 */
[----:B--2---:R-:W-:Y:S01]  /*0cf0*/  NOP ;  /* 0x0000000000007918 */ /* 0x004fe20000000000 */
.L_x_13:
[----:B------:R-:W2:Y:S01]  /*0d00*/  SHFL.IDX PT, R2, R93, RZ, 0x1f ;  /* 0x00001fff5d027589 */ /* 0x000ea200000e0000 */
[----:B------:R-:W-:Y:S01]  /*0d10*/  NOP ;  /* 0x0000000000007918 */ /* 0x000fe20000000000 */
[----:B--2---:R-:W-:-:S13]  /*0d20*/  ISETP.NE.AND P0, PT, R2, 0x5, PT ;  /* 0x000000050200780c */ /* 0x004fda0003f05270 */
[----:B------:R-:W-:Y:S05]  /*0d30*/  @P0 BRA `(.L_x_14) ;  /* 0x0000000000580947 */ /* 0x000fea0003800000 */
[----:B-1----:R-:W1:Y:S01]  /*0d40*/  S2UR UR7, SR_CgaCtaId ;  /* 0x00000000000779c3 */ /* 0x002e620000008800 */
        /* <DEDUP_REMOVED lines=12> */
[----:B-1----:R2:W1:Y:S01]  /*0e10*/  SYNCS.EXCH.64 URZ, [UR7+0x1f0], UR10 ;  /* 0x0001f00a07ff75b2 */ /* 0x0024620008000100 */
[----:B------:R2:W1:Y:S01]  /*0e20*/  SYNCS.EXCH.64 URZ, [UR7+0x210], UR4 ;  /* 0x0002100407ff75b2 */ /* 0x0004620008000100 */
[----:B------:R2:W1:Y:S01]  /*0e30*/  SYNCS.EXCH.64 URZ, [UR7+0x1f8], UR10 ;  /* 0x0001f80a07ff75b2 */ /* 0x0004620008000100 */
[----:B------:R2:W1:Y:S01]  /*0e40*/  SYNCS.EXCH.64 URZ, [UR7+0x218], UR4 ;  /* 0x0002180407ff75b2 */ /* 0x0004620008000100 */
[----:B------:R2:W1:Y:S01]  /*0e50*/  SYNCS.EXCH.64 URZ, [UR7+0x200], UR10 ;  /* 0x0002000a07ff75b2 */ /* 0x0004620008000100 */
[----:B------:R2:W1:Y:S01]  /*0e60*/  SYNCS.EXCH.64 URZ, [UR7+0x220], UR4 ;  /* 0x0002200407ff75b2 */ /* 0x0004620008000100 */
[----:B------:R2:W1:Y:S01]  /*0e70*/  SYNCS.EXCH.64 URZ, [UR7+0x208], UR10 ;  /* 0x0002080a07ff75b2 */ /* 0x0004620008000100 */
[----:B------:R2:W1:Y:S02]  /*0e80*/  SYNCS.EXCH.64 URZ, [UR7+0x228], UR4 ;  /* 0x0002280407ff75b2 */ /* 0x0004640008000100 */
[----:B--2---:R-:W-:Y:S01]  /*0e90*/  NOP ;  /* 0x0000000000007918 */ /* 0x004fe20000000000 */
.L_x_14:
        /* <DEDUP_REMOVED lines=18> */
.L_x_15:
[----:B-1----:R-:W1:Y:S01]  /*0fc0*/  S2UR UR5, SR_CTAID.X ;  /* 0x00000000000579c3 */ /* 0x002e620000002500 */
[----:B------:R-:W-:-:S05]  /*0fd0*/  CS2R.32 R87, SR_CgaSize ;  /* 0x0000000000577805 */ /* 0x000fca0000008a00 */
[----:B------:R-:W-:-:S05]  /*0fe0*/  IMAD R87, R87, -0xa0, RZ ;  /* 0xffffff6057577824 */ /* 0x000fca00078e02ff */
[----:B------:R-:W-:-:S14]  /*0ff0*/  R2UR UR9, R87 ;  /* 0x00000000570972ca */ /* 0x000fdc00000e0000 */
[----:B------:R-:W2:Y:S01]  /*1000*/  LDCU UR9, c[0x0][UR9+0x2b0] ;  /* 0x00005600090977ac */ /* 0x000ea20008000800 */
[----:B------:R-:W-:Y:S01]  /*1010*/  NOP ;  /* 0x0000000000007918 */ /* 0x000fe20000000000 */
[----:B------:R-:W-:-:S05]  /*1020*/  CS2R.32 R87, SR_CgaSize ;  /* 0x0000000000577805 */ /* 0x000fca0000008a00 */
[----:B------:R-:W-:-:S05]  /*1030*/  IMAD R87, R87, -0xa0, RZ ;  /* 0xffffff6057577824 */ /* 0x000fca00078e02ff */
[----:B------:R-:W-:-:S14]  /*1040*/  R2UR UR7, R87 ;  /* 0x00000000570772ca */ /* 0x000fdc00000e0000 */
[----:B------:R-:W3:Y:S01]  /*1050*/  LDCU UR7, c[0x0][UR7+0x2b4] ;  /* 0x00005680070777ac */ /* 0x000ee20008000800 */
[----:B------:R-:W4:Y:S08]  /*1060*/  S2UR UR4, SR_CTAID.Y ;  /* 0x00000000000479c3 */ /* 0x000f300000002600 */
[----:B------:R-:W3:Y:S01]  /*1070*/  LDC R10, c[0x0][0xb24] ;  /* 0x0002c900ff0a7b82 */ /* 0x000ee20000000800 */
[----:B-1----:R-:W-:-:S02]  /*1080*/  I2FP.F32.U32 R87, UR5 ;  /* 0x0000000500577c45 */ /* 0x002fc40008201000 */
[----:B------:R-:W-:-:S05]  /*1090*/  CS2R.32 R3, SR_CgaSize ;  /* 0x0000000000037805 */ /* 0x000fca0000008a00 */
[----:B------:R-:W-:-:S06]  /*10a0*/  IMAD R3, R3, -0xa0, RZ ;  /* 0xffffff6003037824 */ /* 0x000fcc00078e02ff */
[----:B------:R-:W1:Y:S01]  /*10b0*/  LDC R3, c[0x0][R3+0x2a0] ;  /* 0x0000a80003037b82 */ /* 0x000e620000000800 */
[----:B------:R-:W-:Y:S01]  /*10c0*/  MOV R15, UR5 ;  /* 0x00000005000f7c02 */ /* 0x000fe20008000f00 */
[----:B--2---:R-:W-:Y:S01]  /*10d0*/  FMUL R87, R87, UR9 ;  /* 0x0000000957577c20 */ /* 0x004fe20008400000 */
[----:B----4-:R-:W-:Y:S02]  /*10e0*/  I2FP.F32.U32 R86, UR4 ;  /* 0x0000000400567c45 */ /* 0x010fe40008201000 */
[----:B------:R-:W-:-:S05]  /*10f0*/  CS2R.32 R2, SR_CgaSize ;  /* 0x0000000000027805 */ /* 0x000fca0000008a00 */
[----:B------:R-:W-:-:S06]  /*1100*/  IMAD R2, R2, -0xa0, RZ ;  /* 0xffffff6002027824 */ /* 0x000fcc00078e02ff */
[----:B------:R-:W2:Y:S01]  /*1110*/  LDC R2, c[0x0][R2+0x2a4] ;  /* 0x0000a90002027b82 */ /* 0x000ea20000000800 */
[----:B------:R-:W-:Y:S01]  /*1120*/  MOV R14, UR4 ;  /* 0x00000004000e7c02 */ /* 0x000fe20008000f00 */
[----:B------:R-:W4:Y:S01]  /*1130*/  F2I.U32.TRUNC.NTZ R87, R87 ;  /* 0x0000005700577305 */ /* 0x000f22000020f000 */
[----:B---3--:R-:W-:-:S05]  /*1140*/  FMUL R86, R86, UR7 ;  /* 0x0000000756567c20 */ /* 0x008fca0008400000 */
[----:B------:R-:W-:Y:S01]  /*1150*/  BAR.SYNC.DEFER_BLOCKING 0x0 ;  /* 0x0000000000007b1d */ /* 0x000fe20000010000 */
[----:B------:R-:W-:-:S05]  /*1160*/  ISETP.GE.AND P0, PT, R10, 0x1, PT ;  /* 0x000000010a00780c */ /* 0x000fca0003f06270 */
[----:B------:R-:W3:Y:S02]  /*1170*/  F2I.U32.TRUNC.NTZ R86, R86 ;  /* 0x0000005600567305 */ /* 0x000ee4000020f000 */
[----:B------:R-:W2:Y:S01]  /*1180*/  S2UR UR36, SR_CTAID.Z ;  /* 0x00000000002479c3 */ /* 0x000ea20000002700 */
[----:B----4-:R-:W-:-:S05]  /*1190*/  IADD3 R87, PT, PT, -R87, RZ, RZ ;  /* 0x000000ff57577210 */ /* 0x010fca0007ffe1ff */
[----:B-1----:R-:W-:Y:S01]  /*11a0*/  IMAD R87, R3, R87, UR5 ;  /* 0x0000000503577e24 */ /* 0x002fe2000f8e0257 */
[----:B---3--:R-:W-:-:S05]  /*11b0*/  IADD3 R86, PT, PT, -R86, RZ, RZ ;  /* 0x000000ff56567210 */ /* 0x008fca0007ffe1ff */
[----:B--2---:R-:W-:Y:S01]  /*11c0*/  IMAD R86, R2, R86, UR4 ;  /* 0x0000000402567e24 */ /* 0x004fe2000f8e0256 */
[----:B------:R-:W-:Y:S06]  /*11d0*/  @!P0 BRA `(.L_x_16) ;  /* 0x0000000000b88947 */ /* 0x000fec0003800000 */
[----:B------:R-:W1:Y:S01]  /*11e0*/  LDC.64 R4, c[0x0][0xb18] ;  /* 0x0002c600ff047b82 */ /* 0x000e620000000a00 */
[----:B------:R-:W-:-:S07]  /*11f0*/  ISETP.NE.AND P0, PT, R10, 0x1, PT ;  /* 0x000000010a00780c */ /* 0x000fce0003f05270 */
[----:B------:R-:W2:Y:S08]  /*1200*/  LDC R9, c[0x0][0xb0c] ;  /* 0x0002c300ff097b82 */ /* 0x000eb00000000800 */
[----:B------:R-:W3:Y:S08]  /*1210*/  LDC R12, c[0x0][0x370] ;  /* 0x0000dc00ff0c7b82 */ /* 0x000ef00000000800 */
[----:B------:R-:W4:Y:S01]  /*1220*/  LDC R11, c[0x0][0x374] ;  /* 0x0000dd00ff0b7b82 */ /* 0x000f220000000800 */
[----:B-1----:R-:W-:-:S07]  /*1230*/  ISETP.NE.AND P1, PT, R4, 0x1, PT ;  /* 0x000000010400780c */ /* 0x002fce0003f25270 */
[----:B------:R-:W3:Y:S01]  /*1240*/  LDC.64 R6, c[0x0][0xb10] ;  /* 0x0002c400ff067b82 */ /* 0x000ee20000000a00 */
[----:B--2---:R-:W-:-:S07]  /*1250*/  ISETP.NE.AND P2, PT, R9, 0x1, PT ;  /* 0x000000010900780c */ /* 0x004fce0003f45270 */
[----:B------:R-:W1:Y:S08]  /*1260*/  LDC R8, c[0x0][0xb20] ;  /* 0x0002c800ff087b82 */ /* 0x000e700000000800 */
[----:B------:R-:W2:Y:S01]  /*1270*/  LDC.64 R2, c[0x0][0xb28] ;  /* 0x0002ca00ff027b82 */ /* 0x000ea20000000a00 */
[----:B----4-:R-:W-:-:S04]  /*1280*/  IMAD.HI.U32 R13, R11, R5, RZ ;  /* 0x000000050b0d7227 */ /* 0x010fc800078e00ff */
[----:B------:R-:W-:-:S04]  /*1290*/  IMAD.HI.U32 R5, R14, R5, RZ ;  /* 0x000000050e057227 */ /* 0x000fc800078e00ff */
[----:B---3--:R-:W-:-:S05]  /*12a0*/  IMAD.HI.U32 R16, R12, R6, RZ ;  /* 0x000000060c107227 */ /* 0x008fca00078e00ff */
[-C--:B------:R-:W-:Y:S01]  /*12b0*/  @P2 SHF.R.U32.HI R12, RZ, R7.reuse, R16 ;  /* 0x00000007ff0c2219 */ /* 0x080fe20000011610 */
[----:B------:R-:W-:Y:S01]  /*12c0*/  IMAD.HI.U32 R16, R15, R6, RZ ;  /* 0x000000060f107227 */ /* 0x000fe200078e00ff */
[-C--:B-1----:R-:W-:Y:S02]  /*12d0*/  @P1 SHF.R.U32.HI R11, RZ, R8.reuse, R13 ;  /* 0x00000008ff0b1219 */ /* 0x082fe4000001160d */
[----:B------:R-:W-:Y:S02]  /*12e0*/  SHF.R.U32.HI R5, RZ, R8, R5 ;  /* 0x00000008ff057219 */ /* 0x000fe40000011605 */
[----:B------:R-:W-:Y:S02]  /*12f0*/  SHF.R.U32.HI R16, RZ, R7, R16 ;  /* 0x00000007ff107219 */ /* 0x000fe40000011610 */
[----:B------:R-:W-:Y:S01]  /*1300*/  SEL R5, R14, R5, !P1 ;  /* 0x000000050e057207 */ /* 0x000fe20004800000 */
[----:B--2---:R-:W-:Y:S01]  /*1310*/  IMAD.HI.U32 R13, R11, R2, RZ ;  /* 0x000000020b0d7227 */ /* 0x004fe200078e00ff */
[----:B------:R-:W-:-:S03]  /*1320*/  SEL R16, R15, R16, !P2 ;  /* 0x000000100f107207 */ /* 0x000fc60005000000 */
[----:B------:R-:W-:Y:S01]  /*1330*/  IMAD.HI.U32 R6, R12, R2, RZ ;  /* 0x000000020c067227 */ /* 0x000fe200078e00ff */
[----:B------:R-:W-:-:S04]  /*1340*/  @P0 SHF.R.U32.HI R11, RZ, R3, R13 ;  /* 0x00000003ff0b0219 */ /* 0x000fc8000001160d */
[----:B------:R-:W-:Y:S01]  /*1350*/  @P0 SHF.R.U32.HI R12, RZ, R3, R6 ;  /* 0x00000003ff0c0219 */ /* 0x000fe20000011606 */
[----:B------:R-:W-:-:S04]  /*1360*/  IMAD R11, R11, R10, RZ ;  /* 0x0000000a0b0b7224 */ /* 0x000fc800078e02ff */
[----:B------:R-:W-:Y:S01]  /*1370*/  IMAD R6, R12, R10, RZ ;  /* 0x0000000a0c067224 */ /* 0x000fe200078e02ff */
[----:B------:R-:W-:-:S04]  /*1380*/  ISETP.GE.AND P1, PT, R5, R11, PT ;  /* 0x0000000b0500720c */ /* 0x000fc80003f26270 */
[----:B------:R-:W-:Y:S01]  /*1390*/  ISETP.GE.OR P1, PT, R16, R6, P1 ;  /* 0x000000061000720c */ /* 0x000fe20000f26670 */
[----:B------:R-:W-:-:S05]  /*13a0*/  IMAD.HI.U32 R6, R5, R2, RZ ;  /* 0x0000000205067227 */ /* 0x000fca00078e00ff */
[----:B------:R-:W-:-:S04]  /*13b0*/  SHF.R.U32.HI R6, RZ, R3, R6 ;  /* 0x00000003ff067219 */ /* 0x000fc80000011606 */
[----:B------:R-:W-:-:S03]  /*13c0*/  SEL R6, R5, R6, !P0 ;  /* 0x0000000605067207 */ /* 0x000fc60004000000 */
[----:B------:R-:W-:Y:S01]  /*13d0*/  @!P1 IMAD.HI.U32 R7, R16, R2, RZ ;  /* 0x0000000210079227 */ /* 0x000fe200078e00ff */
[----:B------:R-:W-:-:S04]  /*13e0*/  IADD3 R2, PT, PT, -R6, RZ, RZ ;  /* 0x000000ff06027210 */ /* 0x000fc80007ffe1ff */
[----:B------:R-:W-:Y:S01]  /*13f0*/  @!P1 SHF.R.U32.HI R3, RZ, R3, R7 ;  /* 0x00000003ff039219 */ /* 0x000fe20000011607 */
[----:B------:R-:W-:Y:S01]  /*1400*/  IMAD R2, R10, R2, R5 ;  /* 0x000000020a027224 */ /* 0x000fe200078e0205 */
[----:B------:R-:W-:Y:S02]  /*1410*/  IADD3 R7, PT, PT, -R5, RZ, RZ ;  /* 0x000000ff05077210 */ /* 0x000fe40007ffe1ff */
[----:B------:R-:W-:-:S03]  /*1420*/  @!P1 SEL R3, R16, R3, !P0 ;  /* 0x0000000310039207 */ /* 0x000fc60004000000 */
[----:B------:R-:W-:Y:S02]  /*1430*/  IMAD R7, R4, R7, R14 ;  /* 0x0000000704077224 */ /* 0x000fe400078e020e */
[--C-:B------:R-:W-:Y:S02]  /*1440*/  @!P1 IMAD.IADD R6, R6, 0x1, -R3.reuse ;  /* 0x0000000106069824 */ /* 0x100fe400078e0a03 */
[----:B------:R-:W-:Y:S01]  /*1450*/  @!P1 IMAD R3, R2, R12, R3 ;  /* 0x0000000c02039224 */ /* 0x000fe200078e0203 */
[----:B------:R-:W-:Y:S01]  /*1460*/  IADD3 R2, PT, PT, -R16, RZ, RZ ;  /* 0x000000ff10027210 */ /* 0x000fe20007ffe1ff */
[----:B------:R-:W-:Y:S02]  /*1470*/  @!P1 IMAD R5, R6, R10, R16 ;  /* 0x0000000a06059224 */ /* 0x000fe400078e0210 */
[----:B------:R-:W-:Y:S02]  /*1480*/  @!P1 IMAD.MOV.U32 R16, RZ, RZ, R3 ;  /* 0x000000ffff109224 */ /* 0x000fe400078e0003 */
[----:B------:R-:W-:-:S02]  /*1490*/  IMAD R2, R9, R2, R15 ;  /* 0x0000000209027224 */ /* 0x000fc400078e020f */
[----:B------:R-:W-:Y:S02]  /*14a0*/  IMAD R14, R5, R4, R7 ;  /* 0x00000004050e7224 */ /* 0x000fe400078e0207 */
[----:B------:R-:W-:Y:S02]  /*14b0*/  IMAD R15, R16, R9, R2 ;  /* 0x00000009100f7224 */ /* 0x000fe400078e0202 */
.L_x_16:
[----:B------:R-:W1:Y:S01]  /*14c0*/  LDCU UR4, c[0x0][0xb30] ;  /* 0x00016600ff0477ac */ /* 0x000e620008000800 */
[----:B------:R-:W2:Y:S08]  /*14d0*/  S2UR UR37, SR_CgaCtaId ;  /* 0x00000000002579c3 */ /* 0x000eb00000008800 */
[----:B------:R-:W3:Y:S01]  /*14e0*/  LDC R37, c[0x0][0xb24] ;  /* 0x0002c900ff257b82 */ /* 0x000ee20000000800 */
[----:B-1----:R-:W-:-:S09]  /*14f0*/  UISETP.NE.AND UP1, UPT, UR4, 0x1, UPT ;  /* 0x000000010400788c */ /* 0x002fd2000bf25270 */
[----:B--2---:R-:W-:Y:S05]  /*1500*/  BRA.U UP1, `(.L_x_17) ;  /* 0x0000000101407547 */ /* 0x004fea000b800000 */
[----:B------:R-:W1:Y:S08]  /*1510*/  LDC.64 R4, c[0x0][0xb10] ;  /* 0x0002c400ff047b82 */ /* 0x000e700000000a00 */
[----:B------:R-:W2:Y:S08]  /*1520*/  LDC.64 R2, c[0x0][0xb18] ;  /* 0x0002c600ff027b82 */ /* 0x000eb00000000a00 */
[----:B------:R-:W4:Y:S08]  /*1530*/  LDC R6, c[0x0][0xb20] ;  /* 0x0002c800ff067b82 */ /* 0x000f300000000800 */
[----:B------:R-:W3:Y:S01]  /*1540*/  LDC R7, c[0x0][0xb0c] ;  /* 0x0002c300ff077b82 */ /* 0x000ee20000000800 */
[----:B-1----:R-:W-:-:S05]  /*1550*/  IMAD.HI.U32 R4, R15, R4, RZ ;  /* 0x000000040f047227 */ /* 0x002fca00078e00ff */
[----:B------:R-:W-:Y:S01]  /*1560*/  SHF.R.U32.HI R4, RZ, R5, R4 ;  /* 0x00000005ff047219 */ /* 0x000fe20000011604 */
[----:B--2---:R-:W-:Y:S01]  /*1570*/  IMAD.HI.U32 R3, R14, R3, RZ ;  /* 0x000000030e037227 */ /* 0x004fe200078e00ff */
[----:B------:R-:W-:-:S04]  /*1580*/  ISETP.NE.AND P0, PT, R2, 0x1, PT ;  /* 0x000000010200780c */ /* 0x000fc80003f05270 */
[----:B----4-:R-:W-:-:S04]  /*1590*/  SHF.R.U32.HI R3, RZ, R6, R3 ;  /* 0x00000006ff037219 */ /* 0x010fc80000011603 */
[----:B------:R-:W-:Y:S02]  /*15a0*/  SEL R3, R14, R3, !P0 ;  /* 0x000000030e037207 */ /* 0x000fe40004000000 */
[----:B---3--:R-:W-:-:S04]  /*15b0*/  ISETP.NE.AND P1, PT, R7, 0x1, PT ;  /* 0x000000010700780c */ /* 0x008fc80003f25270 */
[----:B------:R-:W-:-:S05]  /*15c0*/  SEL R4, R15, R4, !P1 ;  /* 0x000000040f047207 */ /* 0x000fca0004800000 */
[----:B------:R-:W-:Y:S02]  /*15d0*/  IMAD.IADD R5, R3, 0x1, -R4 ;  /* 0x0000000103057824 */ /* 0x000fe400078e0a04 */
[----:B------:R-:W-:Y:S02]  /*15e0*/  IMAD.IADD R3, R4, 0x1, -R3 ;  /* 0x0000000104037824 */ /* 0x000fe400078e0a03 */
[----:B------:R-:W-:Y:S02]  /*15f0*/  IMAD R15, R5, R7, R15 ;  /* 0x00000007050f7224 */ /* 0x000fe400078e020f */
[----:B------:R-:W-:-:S07]  /*1600*/  IMAD R14, R3, R2, R14 ;  /* 0x00000002030e7224 */ /* 0x000fce00078e020e */
.L_x_17:
[----:B------:R-:W-:Y:S01]  /*1610*/  BAR.SYNC.DEFER_BLOCKING 0x0 ;  /* 0x0000000000007b1d */ /* 0x000fe20000010000 */
[----:B------:R-:W-:Y:S01]  /*1620*/  UISETP.NE.AND UP1, UPT, UR8, 0x2, UPT ;  /* 0x000000020800788c */ /* 0x000fe2000bf25270 */
[----:B------:R-:W-:Y:S02]  /*1630*/  ISETP.NE.OR P5, PT, R0, 0x2, !P5 ;  /* 0x000000020000780c */ /* 0x000fe40006fa5670 */
[----:B------:R-:W-:-:S06]  /*1640*/  LOP3.LUT R2, R101, 0x1f, RZ, 0xc0, !PT ;  /* 0x0000001f65027812 */ /* 0x000fcc00078ec0ff */
[----:B------:R-:W-:Y:S05]  /*1650*/  BRA.U UP1, `(.L_x_18) ;  /* 0x0000001d01507547 */ /* 0x000fea000b800000 */
[----:B------:R-:W1:Y:S01]  /*1660*/  LDCU UR15, c[0x0][0x38c] ;  /* 0x00007180ff0f77ac */ /* 0x000e620008000800 */
[----:B------:R-:W2:Y:S01]  /*1670*/  LDC R8, c[0x0][0x370] ;  /* 0x0000dc00ff087b82 */ /* 0x000ea20000000800 */
[----:B------:R-:W-:Y:S01]  /*1680*/  PLOP3.LUT P1, PT, PT, PT, UP2, 0x80, 0x8 ;  /* 0x000000000008781c */ /* 0x000fe20003f2f028 */
[----:B------:R-:W-:Y:S01]  /*1690*/  IMAD.MOV.U32 R17, RZ, RZ, 0x1 ;  /* 0x00000001ff117424 */ /* 0x000fe200078e00ff */
[----:B------:R-:W-:Y:S01]  /*16a0*/  ISETP.EQ.OR P4, PT, R2, RZ, P5 ;  /* 0x000000ff0200720c */ /* 0x000fe20002f82670 */
[----:B------:R-:W-:Y:S01]  /*16b0*/  IMAD.MOV.U32 R16, RZ, RZ, RZ ;  /* 0x000000ffff107224 */ /* 0x000fe200078e00ff */
[----:B------:R-:W-:Y:S02]  /*16c0*/  PLOP3.LUT P1, PT, P1, PT, PT, 0x8, 0x80 ;  /* 0x000000000080781c */ /* 0x000fe40000f2e170 */
[----:B------:R-:W-:Y:S01]  /*16d0*/  CS2R R12, SRZ ;  /* 0x00000000000c7805 */ /* 0x000fe2000001ff00 */
[----:B------:R-:W-:Y:S01]  /*16e0*/  IMAD.MOV.U32 R11, RZ, RZ, 0x1 ;  /* 0x00000001ff0b7424 */ /* 0x000fe200078e00ff */
[----:B------:R-:W4:Y:S01]  /*16f0*/  LDC R0, c[0x0][0x374] ;  /* 0x0000dd00ff007b82 */ /* 0x000f220000000800 */
[----:B------:R-:W2:Y:S01]  /*1700*/  LDCU.64 UR24, c[0x0][0x348] ;  /* 0x00006900ff1877ac */ /* 0x000ea20008000a00 */
[----:B------:R-:W-:Y:S01]  /*1710*/  UMOV UR13, URZ ;  /* 0x000000ff000d7c82 */ /* 0x000fe20008000000 */
[----:B-1----:R-:W-:-:S04]  /*1720*/  UIADD3 UR5, UPT, UPT, UR15, 0xf, URZ ;  /* 0x0000000f0f057890 */ /* 0x002fc8000fffe0ff */
[----:B------:R-:W-:-:S04]  /*1730*/  USHF.R.S32.HI UR4, URZ, 0x1f, UR5 ;  /* 0x0000001fff047899 */ /* 0x000fc80008011405 */
[----:B------:R-:W-:-:S04]  /*1740*/  ULEA.HI UR4, UR4, UR5, URZ, 0x4 ;  /* 0x0000000504047291 */ /* 0x000fc8000f8f20ff */
[----:B------:R-:W-:Y:S02]  /*1750*/  USHF.R.S32.HI UR22, URZ, 0x4, UR4 ;  /* 0x00000004ff167899 */ /* 0x000fe40008011404 */
[----:B------:R-:W-:Y:S02]  /*1760*/  UIADD3 UR4, UPT, UPT, UR15, -0x1, URZ ;  /* 0xffffffff0f047890 */ /* 0x000fe4000fffe0ff */
[----:B------:R-:W-:Y:S02]  /*1770*/  UISETP.LT.U32.AND UP0, UPT, UR22, 0x19, UPT ;  /* 0x000000191600788c */ /* 0x000fe4000bf01070 */
[----:B------:R-:W-:Y:S02]  /*1780*/  UISETP.GE.U32.AND UP1, UPT, UR4, -0x1f, UPT ;  /* 0xffffffe10400788c */ /* 0x000fe4000bf26070 */
[----:B------:R-:W-:Y:S02]  /*1790*/  USEL UR21, UR22, 0x19, UP0 ;  /* 0x0000001916157887 */ /* 0x000fe40008000000 */
[----:B------:R-:W-:-:S02]  /*17a0*/  UIADD3 UR15, UPT, UPT, UR15, 0x1e, URZ ;  /* 0x0000001e0f0f7890 */ /* 0x000fc4000fffe0ff */
[----:B------:R-:W-:Y:S02]  /*17b0*/  UIADD3 UR7, UPT, UPT, UR21, -0x1, URZ ;  /* 0xffffffff15077890 */ /* 0x000fe4000fffe0ff */
[----:B------:R-:W-:-:S03]  /*17c0*/  UIADD3 UR14, UPT, UPT, UR22, -UR21, URZ ;  /* 0x80000015160e7290 */ /* 0x000fc6000fffe0ff */
[----:B------:R-:W-:-:S04]  /*17d0*/  @UP1 UIADD3 UR7, UPT, UPT, UR21, URZ, URZ ;  /* 0x000000ff15071290 */ /* 0x000fc8000fffe0ff */
[----:B--2---:R-:W-:-:S12]  /*17e0*/  UIADD3 UR7, UPT, UPT, UR7, 0x1, URZ ;  /* 0x0000000107077890 */ /* 0x004fd8000fffe0ff */
.L_x_36:
[----:B------:R-:W-:Y:S01]  /*17f0*/  UISETP.NE.AND UP0, UPT, UR37, URZ, UPT ;  /* 0x000000ff2500728c */ /* 0x000fe2000bf05270 */
[----:B------:R-:W1:Y:S08]  /*1800*/  S2UR UR37, SR_CgaCtaId ;  /* 0x00000000002579c3 */ /* 0x000e700000008800 */
[----:B------:R-:W-:Y:S05]  /*1810*/  BRA.U UP0, `(.L_x_19) ;  /* 0x0000000100347547 */ /* 0x000fea000b800000 */
[----:B------:R-:W2:Y:S01]  /*1820*/  S2R R2, SR_CgaCtaId ;  /* 0x0000000000027919 */ /* 0x000ea20000008800 */
[----:B------:R-:W-:-:S04]  /*1830*/  MOV R3, 0x400 ;  /* 0x0000040000037802 */ /* 0x000fc80000000f00 */
[----:B--2---:R-:W-:Y:S02]  /*1840*/  LEA R2, R2, R3, 0x18 ;  /* 0x0000000302027211 */ /* 0x004fe400078ec0ff */
[----:B------:R-:W-:-:S03]  /*1850*/  SHF.L.U32 R3, R11, 0x1f, RZ ;  /* 0x0000001f0b037819 */ /* 0x000fc600000006ff */
[----:B------:R-:W-:-:S04]  /*1860*/  IMAD R2, R12, 0x8, R2 ;  /* 0x000000080c027824 */ /* 0x000fc800078e0202 */
[----:B------:R-:W2:Y:S02]  /*1870*/  SYNCS.PHASECHK.TRANS64.TRYWAIT P0, [R2+URZ+0x240], R3 ;  /* 0x00024003020075a7 */ /* 0x000ea400080011ff */
[----:B--2---:R-:W-:Y:S05]  /*1880*/  @!P0 BRA `(.L_x_20) ;  /* 0x00000074004c8947 */ /* 0x004fea0003800000 */
.L_x_144:
[----:B------:R-:W-:Y:S01]  /*1890*/  VIADD R12, R12, 0x1 ;  /* 0x000000010c0c7836 */ /* 0x000fe20000000000 */
[----:B------:R2:W-:Y:S04]  /*18a0*/  SYNCS.ARRIVE.TRANS64.A1T0 RZ, [R2+URZ+0x230], RZ ;  /* 0x000230ff02ff79a7 */ /* 0x0005e800081000ff */
[----:B------:R-:W-:-:S04]  /*18b0*/  ISETP.NE.AND P0, PT, R12, 0x2, PT ;  /* 0x000000020c00780c */ /* 0x000fc80003f05270 */
[----:B------:R-:W-:Y:S02]  /*18c0*/  SEL R12, R12, RZ, P0 ;  /* 0x000000ff0c0c7207 */ /* 0x000fe40000000000 */
[----:B--2---:R-:W-:-:S04]  /*18d0*/  SEL R2, RZ, 0x1, P0 ;  /* 0x00000001ff027807 */ /* 0x004fc80000000000 */
[----:B------:R-:W-:-:S07]  /*18e0*/  LOP3.LUT R11, R11, R2, RZ, 0x3c, !PT ;  /* 0x000000020b0b7212 */ /* 0x000fce00078e3cff */
.L_x_19:
[----:B------:R-:W-:Y:S01]  /*18f0*/  UMOV UR4, 0x400 ;  /* 0x0000040000047882 */ /* 0x000fe20000000000 */
[----:B------:R-:W-:Y:S01]  /*1900*/  SHF.L.U32 R2, R17, 0x1f, RZ ;  /* 0x0000001f11027819 */ /* 0x000fe200000006ff */
[----:B-1----:R-:W-:Y:S01]  /*1910*/  ULEA UR4, UR37, UR4, 0x18 ;  /* 0x0000000425047291 */ /* 0x002fe2000f8ec0ff */
[----:B------:R-:W-:Y:S01]  /*1920*/  R2UR UR35, R15 ;  /* 0x000000000f2372ca */ /* 0x000fe200000e0000 */
[----:B------:R-:W-:Y:S01]  /*1930*/  UISETP.GE.U32.AND UP0, UPT, UR15, 0x1f, UPT ;  /* 0x0000001f0f00788c */ /* 0x000fe2000bf06070 */
[----:B------:R-:W-:Y:S01]  /*1940*/  R2UR UR11, R14 ;  /* 0x000000000e0b72ca */ /* 0x000fe200000e0000 */
[----:B------:R-:W-:Y:S01]  /*1950*/  ULEA UR5, UR13, UR4, 0x3 ;  /* 0x000000040d057291 */ /* 0x000fe2000f8e18ff */
[----:B------:R-:W-:-:S08]  /*1960*/  UMOV UR23, URZ ;  /* 0x000000ff00177c82 */ /* 0x000fd00008000000 */
[----:B------:R1:W2:Y:S01]  /*1970*/  SYNCS.PHASECHK.TRANS64.TRYWAIT P0, [UR5+0xc8], R2 ;  /* 0x0000c802ff0075a7 */ /* 0x0002a20008001105 */
[----:B------:R-:W-:Y:S02]  /*1980*/  USHF.L.U32 UR35, UR35, 0x6, URZ ;  /* 0x0000000623237899 */ /* 0x000fe400080006ff */
[----:B------:R-:W-:Y:S01]  /*1990*/  UIMAD UR11, UR11, 0xc0, URZ ;  /* 0x000000c00b0b78a4 */ /* 0x000fe2000f8e02ff */
[----:B------:R-:W-:Y:S11]  /*19a0*/  BRA.U !UP0, `(.L_x_21) ;  /* 0x0000000108a87547 */ /* 0x000ff6000b800000 */
[----:B------:R-:W-:Y:S01]  /*19b0*/  UMOV UR16, URZ ;  /* 0x000000ff00107c82 */ /* 0x000fe20008000000 */
[----:B------:R-:W-:-:S05]  /*19c0*/  UMOV UR6, UR13 ;  /* 0x0000000d00067c82 */ /* 0x000fca0008000000 */
.L_x_26:
[----:B--2---:R-:W-:Y:S01]  /*19d0*/  @!P5 MOV R3, 0x2000 ;  /* 0x000020000003d802 */ /* 0x004fe20000000f00 */
[----:B-1----:R-:W-:Y:S01]  /*19e0*/  ULEA UR33, UR6, UR4, 0x3 ;  /* 0x0000000406217291 */ /* 0x002fe2000f8e18ff */
[----:B--2---:R-:W-:Y:S11]  /*19f0*/  @P0 BRA `(.L_x_22) ;  /* 0x00000000000c0947 */ /* 0x004ff60003800000 */
[----:B------:R-:W-:Y:S04]  /*1a00*/  SHF.L.U32 R4, R17, 0x1f, RZ ;  /* 0x0000001f11047819 */ /* 0x000fe800000006ff */
[----:B------:R-:W2:Y:S02]  /*1a10*/  SYNCS.PHASECHK.TRANS64.TRYWAIT P0, [UR33+0xc8], R4 ;  /* 0x0000c804ff0075a7 */ /* 0x000ea40008001121 */
[----:B--2---:R-:W-:Y:S05]  /*1a20*/  @!P0 BRA `(.L_x_23) ;  /* 0x0000007000f88947 */ /* 0x004fea0003800000 */
.L_x_22:
[----:B------:R2:W-:Y:S01]  /*1a30*/  @!P5 SYNCS.ARRIVE.TRANS64 RZ, [UR33], R3 ;  /* 0x00000003ffffd9a7 */ /* 0x0005e20008000021 */
[----:B------:R-:W-:Y:S04]  /*1a40*/  BSSY.RECONVERGENT B0, `(.L_x_24) ;  /* 0x0000003000007945 */ /* 0x000fe80003800200 */
[----:B------:R-:W-:Y:S05]  /*1a50*/  @P4 BRA `(.L_x_25) ;  /* 0x0000000000044947 */ /* 0x000fea0003800000 */
[----:B------:R-:W-:Y:S05]  /*1a60*/  BPT.TRAP 0x1 ;  /* 0x000000040000795c */ /* 0x000fea0000300000 */
.L_x_25:
[----:B------:R-:W-:Y:S05]  /*1a70*/  BSYNC.RECONVERGENT B0 ;  /* 0x0000000000007941 */ /* 0x000fea0003800200 */
.L_x_24:
[----:B------:R-:W-:Y:S02]  /*1a80*/  UIADD3 UR13, UPT, UPT, UR6, 0x1, URZ ;  /* 0x00000001060d7890 */ /* 0x000fe4000fffe0ff */
[----:B------:R-:W-:Y:S02]  /*1a90*/  UIADD3 UR18, UP1, UPT, UR24, 0x80, URZ ;  /* 0x0000008018127890 */ /* 0x000fe4000ff3e0ff */
[----:B------:R-:W-:Y:S02]  /*1aa0*/  UISETP.NE.AND UP0, UPT, UR13, 0x19, UPT ;  /* 0x000000190d00788c */ /* 0x000fe4000bf05270 */
[----:B------:R-:W-:Y:S02]  /*1ab0*/  ULEA UR32, UR6, UR4, 0xb ;  /* 0x0000000406207291 */ /* 0x000fe4000f8e58ff */
[----:B------:R-:W-:Y:S02]  /*1ac0*/  USEL UR9, URZ, 0x1, UP0 ;  /* 0x00000001ff097887 */ /* 0x000fe40008000000 */
[----:B------:R-:W-:Y:S02]  /*1ad0*/  USEL UR13, UR13, URZ, UP0 ;  /* 0x000000ff0d0d7287 */ /* 0x000fe40008000000 */
[----:B------:R-:W-:Y:S02]  /*1ae0*/  USHF.L.U32 UR34, UR16, 0x4, URZ ;  /* 0x0000000410227899 */ /* 0x000fe400080006ff */
[----:B------:R-:W-:Y:S01]  /*1af0*/  ULEA UR8, UR13, UR4, 0x3 ;  /* 0x000000040d087291 */ /* 0x000fe2000f8e18ff */
[----:B------:R-:W-:Y:S01]  /*1b00*/  LOP3.LUT R17, R17, UR9, RZ, 0x3c, !PT ;  /* 0x0000000911117c12 */ /* 0x000fe2000f8e3cff */
[----:B------:R-:W-:Y:S02]  /*1b10*/  UIADD3.X UR19, UPT, UPT, URZ, UR25, URZ, UP1, !UPT ;  /* 0x00000019ff137290 */ /* 0x000fe40008ffe4ff */
[----:B------:R-:W-:Y:S01]  /*1b20*/  UIADD3 UR32, UPT, UPT, UR32, 0x6800, URZ ;  /* 0x0000680020207890 */ /* 0x000fe2000fffe0ff */
[----:B-1----:R-:W-:Y:S01]  /*1b30*/  SHF.L.U32 R2, R17, 0x1f, RZ ;  /* 0x0000001f11027819 */ /* 0x002fe200000006ff */
[----:B------:R-:W-:Y:S02]  /*1b40*/  UIMAD UR5, UR6, 0x1800, UR4 ;  /* 0x00001800060578a4 */ /* 0x000fe4000f8e0204 */
[----:B------:R-:W-:Y:S01]  /*1b50*/  UIADD3 UR26, UP0, UPT, UR24, 0x180, URZ ;  /* 0x00000180181a7890 */ /* 0x000fe2000ff1e0ff */
[----:B------:R1:W1:Y:S01]  /*1b60*/  SYNCS.PHASECHK.TRANS64.TRYWAIT P0, [UR8+0xc8], R2 ;  /* 0x0000c802ff0075a7 */ /* 0x0002620008001108 */
[----:B------:R-:W-:Y:S01]  /*1b70*/  UMOV UR28, 0x0 ;  /* 0x00000000001c7882 */ /* 0x000fe20000000000 */
[----:B------:R-:W-:Y:S01]  /*1b80*/  UMOV UR29, 0x10000000 ;  /* 0x10000000001d7882 */ /* 0x000fe20000000000 */
[----:B------:R-:W-:Y:S01]  /*1b90*/  UIADD3 UR8, UPT, UPT, UR5, 0x13000, URZ ;  /* 0x0001300005087890 */ /* 0x000fe2000fffe0ff */
[----:B------:R1:W-:Y:S01]  /*1ba0*/  UTMALDG.3D [UR32], [UR18], desc[UR28] ;  /* 0x00001c20120075b4 */ /* 0x0003e20008011000 */
[----:B------:R-:W-:Y:S02]  /*1bb0*/  UIADD3.X UR27, UPT, UPT, URZ, UR25, URZ, UP0, !UPT ;  /* 0x00000019ff1b7290 */ /* 0x000fe400087fe4ff */
[----:B------:R-:W-:Y:S01]  /*1bc0*/  UIADD3 UR16, UPT, UPT, UR16, 0x1, URZ ;  /* 0x0000000110107890 */ /* 0x000fe2000fffe0ff */
[----:B------:R-:W-:Y:S01]  /*1bd0*/  UMOV UR12, UR36 ;  /* 0x00000024000c7c82 */ /* 0x000fe20008000000 */
[----:B------:R-:W-:Y:S01]  /*1be0*/  UMOV UR9, UR33 ;  /* 0x0000002100097c82 */ /* 0x000fe20008000000 */
[----:B------:R-:W-:Y:S01]  /*1bf0*/  UMOV UR10, UR34 ;  /* 0x00000022000a7c82 */ /* 0x000fe20008000000 */
[----:B------:R-:W-:Y:S03]  /*1c00*/  UISETP.NE.AND UP0, UPT, UR16, UR7, UPT ;  /* 0x000000071000728c */ /* 0x000fe6000bf05270 */
[----:B------:R1:W-:Y:S01]  /*1c10*/  UTMALDG.3D [UR8], [UR26], desc[UR28] ;  /* 0x00001c081a0075b4 */ /* 0x0003e20008011000 */
[----:B------:R-:W-:Y:S01]  /*1c20*/  UMOV UR23, UR7 ;  /* 0x0000000700177c82 */ /* 0x000fe20008000000 */
[----:B------:R-:W-:Y:S04]  /*1c30*/  UMOV UR6, UR13 ;  /* 0x0000000d00067c82 */ /* 0x000fe80008000000 */
[----:B------:R-:W-:Y:S05]  /*1c40*/  BRA.U UP0, `(.L_x_26) ;  /* 0xfffffffd00607547 */ /* 0x000fea000b83ffff */
.L_x_21:
[----:B------:R-:W-:Y:S01]  /*1c50*/  ULEA UR5, UR13, UR4, 0x3 ;  /* 0x000000040d057291 */ /* 0x000fe2000f8e18ff */
[----:B-1----:R-:W-:Y:S01]  /*1c60*/  SHF.L.U32 R2, R17, 0x1f, RZ ;  /* 0x0000001f11027819 */ /* 0x002fe200000006ff */
[----:B------:R-:W-:Y:S01]  /*1c70*/  @!P1 SYNCS.ARRIVE.TRANS64.A1T0 RZ, [UR4+0x1c8], RZ ;  /* 0x0001c8ffffff99a7 */ /* 0x000fe20008100004 */
[----:B------:R-:W-:-:S06]  /*1c80*/  UISETP.GT.AND UP0, UPT, UR22, UR21, UPT ;  /* 0x000000151600728c */ /* 0x000fcc000bf04270 */
[----:B--2---:R1:W2:Y:S03]  /*1c90*/  SYNCS.PHASECHK.TRANS64.TRYWAIT P0, [UR5+0xc8], R2 ;  /* 0x0000c802ff0075a7 */ /* 0x0042a60008001105 */
[----:B------:R-:W-:Y:S05]  /*1ca0*/  BRA.U !UP0, `(.L_x_27) ;  /* 0x0000000108ac7547 */ /* 0x000fea000b800000 */
[----:B------:R-:W-:Y:S01]  /*1cb0*/  UIADD3 UR26, UPT, UPT, UR14, UR23, URZ ;  /* 0x000000170e1a7290 */ /* 0x000fe2000fffe0ff */
[----:B------:R-:W-:-:S11]  /*1cc0*/  UMOV UR6, UR13 ;  /* 0x0000000d00067c82 */ /* 0x000fd60008000000 */
.L_x_32:
[----:B--2---:R-:W-:Y:S01]  /*1cd0*/  @!P5 MOV R3, 0x2000 ;  /* 0x000020000003d802 */ /* 0x004fe20000000f00 */
[----:B-1----:R-:W-:Y:S01]  /*1ce0*/  ULEA UR17, UR6, UR4, 0x3 ;  /* 0x0000000406117291 */ /* 0x002fe2000f8e18ff */
[----:B--2---:R-:W-:Y:S11]  /*1cf0*/  @P0 BRA `(.L_x_28) ;  /* 0x00000000000c0947 */ /* 0x004ff60003800000 */
[----:B------:R-:W-:Y:S04]  /*1d00*/  SHF.L.U32 R4, R17, 0x1f, RZ ;  /* 0x0000001f11047819 */ /* 0x000fe800000006ff */
[----:B------:R-:W2:Y:S02]  /*1d10*/  SYNCS.PHASECHK.TRANS64.TRYWAIT P0, [UR17+0xc8], R4 ;  /* 0x0000c804ff0075a7 */ /* 0x000ea40008001111 */
[----:B--2---:R-:W-:Y:S05]  /*1d20*/  @!P0 BRA `(.L_x_29) ;  /* 0x0000007000508947 */ /* 0x004fea0003800000 */
.L_x_28:
[----:B------:R2:W-:Y:S01]  /*1d30*/  @!P5 SYNCS.ARRIVE.TRANS64 RZ, [UR17], R3 ;  /* 0x00000003ffffd9a7 */ /* 0x0005e20008000011 */
[----:B------:R-:W-:Y:S04]  /*1d40*/  BSSY.RECONVERGENT B0, `(.L_x_30) ;  /* 0x0000003000007945 */ /* 0x000fe80003800200 */
[----:B------:R-:W-:Y:S05]  /*1d50*/  @P4 BRA `(.L_x_31) ;  /* 0x0000000000044947 */ /* 0x000fea0003800000 */
[----:B------:R-:W-:Y:S05]  /*1d60*/  BPT.TRAP 0x1 ;  /* 0x000000040000795c */ /* 0x000fea0000300000 */
.L_x_31:
[----:B------:R-:W-:Y:S05]  /*1d70*/  BSYNC.RECONVERGENT B0 ;  /* 0x0000000000007941 */ /* 0x000fea0003800200 */
.L_x_30:
[----:B------:R-:W-:Y:S02]  /*1d80*/  UIADD3 UR13, UPT, UPT, UR6, 0x1, URZ ;  /* 0x00000001060d7890 */ /* 0x000fe4000fffe0ff */
[----:B------:R-:W-:Y:S02]  /*1d90*/  ULEA UR16, UR6, UR4, 0xb ;  /* 0x0000000406107291 */ /* 0x000fe4000f8e58ff */
[----:B------:R-:W-:Y:S02]  /*1da0*/  UISETP.NE.AND UP0, UPT, UR13, 0x19, UPT ;  /* 0x000000190d00788c */ /* 0x000fe4000bf05270 */
[----:B------:R-:W-:Y:S02]  /*1db0*/  UIADD3 UR32, UP1, UPT, UR24, 0x80, URZ ;  /* 0x0000008018207890 */ /* 0x000fe4000ff3e0ff */
[----:B------:R-:W-:Y:S02]  /*1dc0*/  USEL UR9, URZ, 0x1, UP0 ;  /* 0x00000001ff097887 */ /* 0x000fe40008000000 */
[----:B------:R-:W-:Y:S02]  /*1dd0*/  USEL UR13, UR13, URZ, UP0 ;  /* 0x000000ff0d0d7287 */ /* 0x000fe40008000000 */
[----:B------:R-:W-:Y:S02]  /*1de0*/  USHF.L.U32 UR18, UR23, 0x4, URZ ;  /* 0x0000000417127899 */ /* 0x000fe400080006ff */
[----:B------:R-:W-:Y:S01]  /*1df0*/  ULEA UR8, UR13, UR4, 0x3 ;  /* 0x000000040d087291 */ /* 0x000fe2000f8e18ff */
[----:B------:R-:W-:Y:S01]  /*1e00*/  LOP3.LUT R17, R17, UR9, RZ, 0x3c, !PT ;  /* 0x0000000911117c12 */ /* 0x000fe2000f8e3cff */
[----:B------:R-:W-:Y:S02]  /*1e10*/  UIADD3 UR16, UPT, UPT, UR16, 0x6800, URZ ;  /* 0x0000680010107890 */ /* 0x000fe4000fffe0ff */
[----:B------:R-:W-:Y:S01]  /*1e20*/  UIADD3.X UR33, UPT, UPT, URZ, UR25, URZ, UP1, !UPT ;  /* 0x00000019ff217290 */ /* 0x000fe20008ffe4ff */
[----:B-1----:R-:W-:Y:S01]  /*1e30*/  SHF.L.U32 R2, R17, 0x1f, RZ ;  /* 0x0000001f11027819 */ /* 0x002fe200000006ff */
[----:B------:R-:W-:Y:S02]  /*1e40*/  UIMAD UR5, UR6, 0x1800, UR4 ;  /* 0x00001800060578a4 */ /* 0x000fe4000f8e0204 */
[----:B------:R-:W-:Y:S01]  /*1e50*/  UIADD3 UR30, UP0, UPT, UR24, 0x180, URZ ;  /* 0x00000180181e7890 */ /* 0x000fe2000ff1e0ff */
[----:B------:R1:W1:Y:S01]  /*1e60*/  SYNCS.PHASECHK.TRANS64.TRYWAIT P0, [UR8+0xc8], R2 ;  /* 0x0000c802ff0075a7 */ /* 0x0002620008001108 */
[----:B------:R-:W-:Y:S01]  /*1e70*/  UIADD3 UR8, UPT, UPT, UR5, 0x13000, URZ ;  /* 0x0001300005087890 */ /* 0x000fe2000fffe0ff */
[----:B------:R-:W-:Y:S01]  /*1e80*/  UMOV UR28, 0x0 ;  /* 0x00000000001c7882 */ /* 0x000fe20000000000 */
[----:B------:R-:W-:Y:S01]  /*1e90*/  UMOV UR29, 0x10000000 ;  /* 0x10000000001d7882 */ /* 0x000fe20000000000 */
[----:B------:R-:W-:Y:S01]  /*1ea0*/  UMOV UR19, UR35 ;  /* 0x0000002300137c82 */ /* 0x000fe20008000000 */
[----:B------:R-:W-:Y:S01]  /*1eb0*/  UMOV UR20, UR36 ;  /* 0x0000002400147c82 */ /* 0x000fe20008000000 */
[----:B------:R-:W-:Y:S01]  /*1ec0*/  UIADD3.X UR31, UPT, UPT, URZ, UR25, URZ, UP0, !UPT ;  /* 0x00000019ff1f7290 */ /* 0x000fe200087fe4ff */
[----:B------:R1:W-:Y:S01]  /*1ed0*/  UTMALDG.3D [UR16], [UR32], desc[UR28] ;  /* 0x00001c10200075b4 */ /* 0x0003e20008011000 */
[----:B------:R-:W-:Y:S01]  /*1ee0*/  UIADD3 UR23, UPT, UPT, UR23, 0x1, URZ ;  /* 0x0000000117177890 */ /* 0x000fe2000fffe0ff */
[----:B------:R-:W-:Y:S01]  /*1ef0*/  UMOV UR12, UR36 ;  /* 0x00000024000c7c82 */ /* 0x000fe20008000000 */
[----:B------:R-:W-:Y:S01]  /*1f00*/  UMOV UR9, UR17 ;  /* 0x0000001100097c82 */ /* 0x000fe20008000000 */
[----:B------:R-:W-:Y:S01]  /*1f10*/  UMOV UR10, UR18 ;  /* 0x00000012000a7c82 */ /* 0x000fe20008000000 */
[----:B------:R-:W-:Y:S03]  /*1f20*/  UISETP.NE.AND UP0, UPT, UR23, UR26, UPT ;  /* 0x0000001a1700728c */ /* 0x000fe6000bf05270 */
[----:B------:R1:W-:Y:S01]  /*1f30*/  UTMALDG.3D [UR8], [UR30], desc[UR28] ;  /* 0x00001c081e0075b4 */ /* 0x0003e20008011000 */
[----:B------:R-:W-:Y:S05]  /*1f40*/  UMOV UR6, UR13 ;  /* 0x0000000d00067c82 */ /* 0x000fea0008000000 */
[----:B------:R-:W-:Y:S05]  /*1f50*/  BRA.U UP0, `(.L_x_32) ;  /* 0xfffffffd005c7547 */ /* 0x000fea000b83ffff */
.L_x_27:
[C---:B-1----:R-:W-:Y:S01]  /*1f60*/  LEA R2, R16.reuse, UR4, 0x3 ;  /* 0x0000000410027c11 */ /* 0x042fe2000f8e18ff */
[----:B------:R-:W-:Y:S01]  /*1f70*/  NOP ;  /* 0x0000000000007918 */ /* 0x000fe20000000000 */
[----:B--2---:R-:W-:Y:S02]  /*1f80*/  SHF.L.U32 R3, R13, 0x1f, RZ ;  /* 0x0000001f0d037819 */ /* 0x004fe400000006ff */
[----:B------:R-:W-:Y:S02]  /*1f90*/  LEA R4, R16, UR4, 0x4 ;  /* 0x0000000410047c11 */ /* 0x000fe4000f8e20ff */
[----:B------:R-:W1:Y:S02]  /*1fa0*/  SYNCS.PHASECHK.TRANS64.TRYWAIT P0, [R2+URZ+0x1d0], R3 ;  /* 0x0001d003020075a7 */ /* 0x000e6400080011ff */
[----:B-1----:R-:W-:Y:S05]  /*1fb0*/  @!P0 BRA `(.L_x_33) ;  /* 0x0000006c00c48947 */ /* 0x002fea0003800000 */
.L_x_147:
[----:B------:R-:W2:Y:S01]  /*1fc0*/  LDS.128 R4, [R4+0x260] ;  /* 0x0002600004047984 */ /* 0x000ea20000000c00 */
[----:B---3--:R-:W-:Y:S01]  /*1fd0*/  ISETP.GE.AND P0, PT, R37, 0x1, PT ;  /* 0x000000012500780c */ /* 0x008fe20003f06270 */
[----:B-1----:R-:W-:Y:S01]  /*1fe0*/  VIADD R2, R2, 0x1e0 ;  /* 0x000001e002027836 */ /* 0x002fe20000000000 */
[----:B------:R-:W-:Y:S01]  /*1ff0*/  @!PT LDS RZ, [RZ] ;  /* 0x00000000fffff984 */ /* 0x000fe20000000800 */
[----:B------:R-:W-:Y:S01]  /*2000*/  @!PT LDS RZ, [RZ] ;  /* 0x00000000fffff984 */ /* 0x000fe20000000800 */
[----:B------:R-:W-:Y:S01]  /*2010*/  @!PT LDS RZ, [RZ] ;  /* 0x00000000fffff984 */ /* 0x000fe20000000800 */
[----:B------:R-:W-:Y:S01]  /*2020*/  @!PT LDS RZ, [RZ] ;  /* 0x00000000fffff984 */ /* 0x000fe20000000800 */
[----:B------:R1:W-:Y:S06]  /*2030*/  MEMBAR.ALL.CTA ;  /* 0x0000000000007992 */ /* 0x0003ec0000008000 */
[----:B-1----:R-:W1:Y:S01]  /*2040*/  FENCE.VIEW.ASYNC.S ;  /* 0x00000000000073c6 */ /* 0x002e620000000000 */
[----:B------:R-:W-:-:S04]  /*2050*/  PRMT R2, RZ, 0x654, R2 ;  /* 0x00000654ff027816 */ /* 0x000fc80000000002 */
[----:B-1----:R1:W-:Y:S01]  /*2060*/  SYNCS.ARRIVE.TRANS64.RED.A1T0 RZ, [R2+URZ], RZ ;  /* 0x000000ff02ff79a7 */ /* 0x0023e200081004ff */
[----:B--2---:R-:W-:-:S13]  /*2070*/  LOP3.LUT P2, RZ, R6, 0x1, RZ, 0xc0, !PT ;  /* 0x0000000106ff7812 */ /* 0x004fda000784c0ff */
[----:B------:R-:W-:Y:S01]  /*2080*/  @P2 SHF.R.U32.HI R3, RZ, 0x10, R5 ;  /* 0x00000010ff032819 */ /* 0x000fe20000011605 */
[----:B------:R-:W-:Y:S01]  /*2090*/  VOTEU.ANY UP0, P2 ;  /* 0x0000000000ff7886 */ /* 0x000fe20001000100 */
[----:B------:R-:W-:Y:S02]  /*20a0*/  @P2 MOV R10, R4 ;  /* 0x00000004000a2202 */ /* 0x000fe40000000f00 */
[----:B------:R-:W-:Y:S02]  /*20b0*/  @P2 R2UR.BROADCAST UR5, R3 ;  /* 0x00000000030522ca */ /* 0x000fe400008e0000 */
[----:B------:R-:W-:-:S11]  /*20c0*/  @P2 LOP3.LUT R9, R5, 0xffff, RZ, 0xc0, !PT ;  /* 0x0000ffff05092812 */ /* 0x000fd600078ec0ff */
[----:B------:R-:W-:Y:S01]  /*20d0*/  @UP0 UMOV UR36, UR5 ;  /* 0x0000000500240c82 */ /* 0x000fe20008000000 */
[----:B-1----:R-:W-:Y:S05]  /*20e0*/  @!P0 BRA `(.L_x_34) ;  /* 0x0000000000b88947 */ /* 0x002fea0003800000 */
[----:B------:R-:W4:Y:S01]  /*20f0*/  LDC.64 R4, c[0x0][0xb18] ;  /* 0x0002c600ff047b82 */ /* 0x000f220000000a00 */
[----:B------:R-:W-:-:S07]  /*2100*/  ISETP.NE.AND P3, PT, R37, 0x1, PT ;  /* 0x000000012500780c */ /* 0x000fce0003f65270 */
[----:B------:R-:W1:Y:S08]  /*2110*/  LDC.64 R6, c[0x0][0xb10] ;  /* 0x0002c400ff067b82 */ /* 0x000e700000000a00 */
[----:B------:R-:W2:Y:S08]  /*2120*/  LDC R14, c[0x0][0xb20] ;  /* 0x0002c800ff0e7b82 */ /* 0x000eb00000000800 */
[----:B------:R-:W3:Y:S01]  /*2130*/  LDC R15, c[0x0][0xb0c] ;  /* 0x0002c300ff0f7b82 */ /* 0x000ee20000000800 */
[----:B----4-:R-:W-:Y:S01]  /*2140*/  IMAD.HI.U32 R19, R0, R5, RZ ;  /* 0x0000000500137227 */ /* 0x010fe200078e00ff */
[----:B------:R-:W-:-:S03]  /*2150*/  ISETP.NE.AND P0, PT, R4, 0x1, PT ;  /* 0x000000010400780c */ /* 0x000fc60003f05270 */
[----:B------:R-:W-:-:S03]  /*2160*/  IMAD.HI.U32 R5, R9, R5, RZ ;  /* 0x0000000509057227 */ /* 0x000fc600078e00ff */
[----:B------:R-:W4:Y:S01]  /*2170*/  LDC.64 R2, c[0x0][0xb28] ;  /* 0x0002ca00ff027b82 */ /* 0x000f220000000a00 */
[----:B-1----:R-:W-:-:S04]  /*2180*/  IMAD.HI.U32 R20, R8, R6, RZ ;  /* 0x0000000608147227 */ /* 0x002fc800078e00ff */
[----:B------:R-:W-:Y:S01]  /*2190*/  IMAD.HI.U32 R21, R10, R6, RZ ;  /* 0x000000060a157227 */ /* 0x000fe200078e00ff */
[----:B------:R-:W-:Y:S02]  /*21a0*/  SHF.R.U32.HI R20, RZ, R7, R20 ;  /* 0x00000007ff147219 */ /* 0x000fe40000011614 */
[-C--:B--2---:R-:W-:Y:S02]  /*21b0*/  SHF.R.U32.HI R19, RZ, R14.reuse, R19 ;  /* 0x0000000eff137219 */ /* 0x084fe40000011613 */
[----:B------:R-:W-:Y:S02]  /*21c0*/  SHF.R.U32.HI R5, RZ, R14, R5 ;  /* 0x0000000eff057219 */ /* 0x000fe40000011605 */
[----:B------:R-:W-:Y:S02]  /*21d0*/  SEL R19, R0, R19, !P0 ;  /* 0x0000001300137207 */ /* 0x000fe40004000000 */
[----:B------:R-:W-:Y:S02]  /*21e0*/  SHF.R.U32.HI R21, RZ, R7, R21 ;  /* 0x00000007ff157219 */ /* 0x000fe40000011615 */
[----:B---3--:R-:W-:-:S02]  /*21f0*/  ISETP.NE.AND P1, PT, R15, 0x1, PT ;  /* 0x000000010f00780c */ /* 0x008fc40003f25270 */
[----:B------:R-:W-:Y:S02]  /*2200*/  SEL R5, R9, R5, !P0 ;  /* 0x0000000509057207 */ /* 0x000fe40004000000 */
[----:B------:R-:W-:Y:S02]  /*2210*/  SEL R20, R8, R20, !P1 ;  /* 0x0000001408147207 */ /* 0x000fe40004800000 */
[----:B------:R-:W-:Y:S01]  /*2220*/  SEL R21, R10, R21, !P1 ;  /* 0x000000150a157207 */ /* 0x000fe20004800000 */
[----:B----4-:R-:W-:-:S04]  /*2230*/  IMAD.HI.U32 R18, R19, R2, RZ ;  /* 0x0000000213127227 */ /* 0x010fc800078e00ff */
        /* <DEDUP_REMOVED lines=10> */
[----:B------:R-:W-:-:S04]  /*22e0*/  @!P0 IMAD.HI.U32 R7, R21, R2, RZ ;  /* 0x0000000215078227 */ /* 0x000fc800078e00ff */
[----:B------:R-:W-:Y:S01]  /*22f0*/  IMAD.MOV R2, RZ, RZ, -R6 ;  /* 0x000000ffff027224 */ /* 0x000fe200078e0a06 */
[----:B------:R-:W-:Y:S02]  /*2300*/  @!P0 SHF.R.U32.HI R3, RZ, R3, R7 ;  /* 0x00000003ff038219 */ /* 0x000fe40000011607 */
[----:B------:R-:W-:Y:S01]  /*2310*/  IADD3 R7, PT, PT, -R5, RZ, RZ ;  /* 0x000000ff05077210 */ /* 0x000fe20007ffe1ff */
[----:B------:R-:W-:Y:S01]  /*2320*/  IMAD R2, R37, R2, R5 ;  /* 0x0000000225027224 */ /* 0x000fe200078e0205 */
        /* <DEDUP_REMOVED lines=10> */
.L_x_34:
[----:B------:R-:W1:Y:S02]  /*23d0*/  LDCU UR5, c[0x0][0xb30] ;  /* 0x00016600ff0577ac */ /* 0x000e640008000800 */
[----:B-1----:R-:W-:-:S09]  /*23e0*/  UISETP.NE.AND UP0, UPT, UR5, 0x1, UPT ;  /* 0x000000010500788c */ /* 0x002fd2000bf05270 */
[----:B------:R-:W-:Y:S05]  /*23f0*/  BRA.U UP0, `(.L_x_35) ;  /* 0x0000000100407547 */ /* 0x000fea000b800000 */
[----:B------:R-:W1:Y:S08]  /*2400*/  LDC.64 R4, c[0x0][0xb10] ;  /* 0x0002c400ff047b82 */ /* 0x000e700000000a00 */
[----:B------:R-:W2:Y:S08]  /*2410*/  LDC.64 R2, c[0x0][0xb18] ;  /* 0x0002c600ff027b82 */ /* 0x000eb00000000a00 */
[----:B------:R-:W3:Y:S08]  /*2420*/  LDC R6, c[0x0][0xb20] ;  /* 0x0002c800ff067b82 */ /* 0x000ef00000000800 */
[----:B------:R-:W4:Y:S01]  /*2430*/  LDC R7, c[0x0][0xb0c] ;  /* 0x0002c300ff077b82 */ /* 0x000f220000000800 */
[----:B-1----:R-:W-:-:S05]  /*2440*/  IMAD.HI.U32 R4, R10, R4, RZ ;  /* 0x000000040a047227 */ /* 0x002fca00078e00ff */
[----:B------:R-:W-:Y:S01]  /*2450*/  SHF.R.U32.HI R4, RZ, R5, R4 ;  /* 0x00000005ff047219 */ /* 0x000fe20000011604 */
[----:B--2---:R-:W-:Y:S01]  /*2460*/  IMAD.HI.U32 R3, R9, R3, RZ ;  /* 0x0000000309037227 */ /* 0x004fe200078e00ff */
[----:B------:R-:W-:-:S04]  /*2470*/  ISETP.NE.AND P0, PT, R2, 0x1, PT ;  /* 0x000000010200780c */ /* 0x000fc80003f05270 */
[----:B---3--:R-:W-:-:S04]  /*2480*/  SHF.R.U32.HI R3, RZ, R6, R3 ;  /* 0x00000006ff037219 */ /* 0x008fc80000011603 */
[----:B------:R-:W-:Y:S02]  /*2490*/  SEL R3, R9, R3, !P0 ;  /* 0x0000000309037207 */ /* 0x000fe40004000000 */
[----:B----4-:R-:W-:-:S04]  /*24a0*/  ISETP.NE.AND P1, PT, R7, 0x1, PT ;  /* 0x000000010700780c */ /* 0x010fc80003f25270 */
[----:B------:R-:W-:-:S05]  /*24b0*/  SEL R4, R10, R4, !P1 ;  /* 0x000000040a047207 */ /* 0x000fca0004800000 */
[----:B------:R-:W-:Y:S02]  /*24c0*/  IMAD.IADD R5, R3, 0x1, -R4 ;  /* 0x0000000103057824 */ /* 0x000fe400078e0a04 */
[----:B------:R-:W-:Y:S02]  /*24d0*/  IMAD.IADD R3, R4, 0x1, -R3 ;  /* 0x0000000104037824 */ /* 0x000fe400078e0a03 */
[----:B------:R-:W-:Y:S02]  /*24e0*/  IMAD R10, R5, R7, R10 ;  /* 0x00000007050a7224 */ /* 0x000fe400078e020a */
[----:B------:R-:W-:-:S07]  /*24f0*/  IMAD R9, R3, R2, R9 ;  /* 0x0000000203097224 */ /* 0x000fce00078e0209 */
.L_x_35:
[----:B------:R-:W-:Y:S01]  /*2500*/  VIADD R16, R16, 0x1 ;  /* 0x0000000110107836 */ /* 0x000fe20000000000 */
[----:B------:R-:W-:Y:S01]  /*2510*/  PLOP3.LUT P1, PT, PT, PT, PT, 0x80, 0x8 ;  /* 0x000000000008781c */ /* 0x000fe20003f2f070 */
[----:B------:R-:W-:Y:S02]  /*2520*/  IMAD.IADD R15, R10, 0x1, R87 ;  /* 0x000000010a0f7824 */ /* 0x000fe400078e0257 */
[----:B------:R-:W-:Y:S01]  /*2530*/  IMAD.IADD R14, R9, 0x1, R86 ;  /* 0x00000001090e7824 */ /* 0x000fe200078e0256 */
[----:B------:R-:W-:-:S04]  /*2540*/  ISETP.NE.AND P0, PT, R16, 0x2, PT ;  /* 0x000000021000780c */ /* 0x000fc80003f05270 */
[----:B------:R-:W-:Y:S02]  /*2550*/  SEL R2, RZ, 0x1, P0 ;  /* 0x00000001ff027807 */ /* 0x000fe40000000000 */
[----:B------:R-:W-:Y:S02]  /*2560*/  SEL R16, R16, RZ, P0 ;  /* 0x000000ff10107207 */ /* 0x000fe40000000000 */
[----:B------:R-:W-:Y:S01]  /*2570*/  LOP3.LUT R13, R13, R2, RZ, 0x3c, !PT ;  /* 0x000000020d0d7212 */ /* 0x000fe200078e3cff */
[----:B------:R-:W-:Y:S06]  /*2580*/  @P2 BRA `(.L_x_36) ;  /* 0xfffffff000982947 */ /* 0x000fec000383ffff */
[----:B------:R-:W-:Y:S01]  /*2590*/  UIADD3 UR4, UPT, UPT, UR4, 0xc8, URZ ;  /* 0x000000c804047890 */ /* 0x000fe2000fffe0ff */
[----:B------:R-:W-:-:S03]  /*25a0*/  SHF.L.U32 R2, R17, 0x1f, RZ ;  /* 0x0000001f11027819 */ /* 0x000fc600000006ff */
[----:B------:R-:W-:-:S09]  /*25b0*/  ULEA UR5, UR13, UR4, 0x3 ;  /* 0x000000040d057291 */ /* 0x000fd2000f8e18ff */
[----:B------:R-:W1:Y:S02]  /*25c0*/  SYNCS.PHASECHK.TRANS64.TRYWAIT P0, [UR5], R2 ;  /* 0x00000002ff0075a7 */ /* 0x000e640008001105 */
[----:B-1----:R-:W-:Y:S05]  /*25d0*/  @!P0 BRA `(.L_x_37) ;  /* 0x0000006800508947 */ /* 0x002fea0003800000 */
.L_x_149:
[----:B------:R-:W-:-:S04]  /*25e0*/  UIADD3 UR6, UPT, UPT, UR13, 0x1, URZ ;  /* 0x000000010d067890 */ /* 0x000fc8000fffe0ff */
[----:B------:R-:W-:-:S04]  /*25f0*/  UISETP.NE.AND UP0, UPT, UR6, 0x19, UPT ;  /* 0x000000190600788c */ /* 0x000fc8000bf05270 */
[----:B------:R-:W-:Y:S02]  /*2600*/  USEL UR7, URZ, 0x1, UP0 ;  /* 0x00000001ff077887 */ /* 0x000fe40008000000 */
[----:B------:R-:W-:-:S04]  /*2610*/  USEL UR6, UR6, URZ, UP0 ;  /* 0x000000ff06067287 */ /* 0x000fc80008000000 */
[----:B------:R-:W-:Y:S01]  /*2620*/  ULEA UR5, UR6, UR4, 0x3 ;  /* 0x0000000406057291 */ /* 0x000fe2000f8e18ff */
[----:B-1----:R-:W-:-:S04]  /*2630*/  LOP3.LUT R2, R17, UR7, RZ, 0x3c, !PT ;  /* 0x0000000711027c12 */ /* 0x002fc8000f8e3cff */
[----:B------:R-:W-:-:S04]  /*2640*/  SHF.L.U32 R3, R2, 0x1f, RZ ;  /* 0x0000001f02037819 */ /* 0x000fc800000006ff */
[----:B------:R-:W1:Y:S02]  /*2650*/  SYNCS.PHASECHK.TRANS64.TRYWAIT P0, [UR5], R3 ;  /* 0x00000003ff0075a7 */ /* 0x000e640008001105 */
[----:B-1----:R-:W-:Y:S05]  /*2660*/  @!P0 BRA `(.L_x_38) ;  /* 0x0000006800448947 */ /* 0x002fea0003800000 */
.L_x_151:
[----:B------:R-:W-:-:S04]  /*2670*/  UIADD3 UR6, UPT, UPT, UR6, 0x1, URZ ;  /* 0x0000000106067890 */ /* 0x000fc8000fffe0ff */
[----:B------:R-:W-:-:S04]  /*2680*/  UISETP.NE.AND UP0, UPT, UR6, 0x19, UPT ;  /* 0x000000190600788c */ /* 0x000fc8000bf05270 */
[----:B------:R-:W-:Y:S02]  /*2690*/  USEL UR7, URZ, 0x1, UP0 ;  /* 0x00000001ff077887 */ /* 0x000fe40008000000 */
[----:B------:R-:W-:-:S04]  /*26a0*/  USEL UR6, UR6, URZ, UP0 ;  /* 0x000000ff06067287 */ /* 0x000fc80008000000 */
[----:B------:R-:W-:Y:S01]  /*26b0*/  ULEA UR5, UR6, UR4, 0x3 ;  /* 0x0000000406057291 */ /* 0x000fe2000f8e18ff */
[----:B------:R-:W-:-:S04]  /*26c0*/  LOP3.LUT R2, R2, UR7, RZ, 0x3c, !PT ;  /* 0x0000000702027c12 */ /* 0x000fc8000f8e3cff */
[----:B-1----:R-:W-:-:S04]  /*26d0*/  SHF.L.U32 R3, R2, 0x1f, RZ ;  /* 0x0000001f02037819 */ /* 0x002fc800000006ff */
[----:B------:R-:W1:Y:S02]  /*26e0*/  SYNCS.PHASECHK.TRANS64.TRYWAIT P0, [UR5], R3 ;  /* 0x00000003ff0075a7 */ /* 0x000e640008001105 */
[----:B-1----:R-:W-:Y:S05]  /*26f0*/  @!P0 BRA `(.L_x_39) ;  /* 0x0000006800388947 */ /* 0x002fea0003800000 */
.L_x_153:
        /* <DEDUP_REMOVED lines=9> */
.L_x_155:
        /* <DEDUP_REMOVED lines=9> */
.L_x_157:
        /* <DEDUP_REMOVED lines=9> */
.L_x_159:
        /* <DEDUP_REMOVED lines=9> */
.L_x_161:
        /* <DEDUP_REMOVED lines=9> */
.L_x_163:
        /* <DEDUP_REMOVED lines=9> */
.L_x_165:
        /* <DEDUP_REMOVED lines=9> */
.L_x_167:
        /* <DEDUP_REMOVED lines=9> */
.L_x_169:
        /* <DEDUP_REMOVED lines=9> */
.L_x_171:
        /* <DEDUP_REMOVED lines=9> */
.L_x_173:
        /* <DEDUP_REMOVED lines=9> */
.L_x_175:
        /* <DEDUP_REMOVED lines=9> */
.L_x_177:
        /* <DEDUP_REMOVED lines=9> */
.L_x_179:
        /* <DEDUP_REMOVED lines=9> */
.L_x_181:
        /* <DEDUP_REMOVED lines=9> */
.L_x_183:
        /* <DEDUP_REMOVED lines=9> */
.L_x_185:
        /* <DEDUP_REMOVED lines=9> */
.L_x_187:
        /* <DEDUP_REMOVED lines=9> */
.L_x_189:
        /* <DEDUP_REMOVED lines=9> */
.L_x_191:
        /* <DEDUP_REMOVED lines=9> */
.L_x_193:
        /* <DEDUP_REMOVED lines=9> */
.L_x_195:
[----:B------:R-:W-:-:S04]  /*32d0*/  UIADD3 UR6, UPT, UPT, UR6, 0x1, URZ ;  /* 0x0000000106067890 */ /* 0x000fc8000fffe0ff */
[----:B------:R-:W-:-:S04]  /*32e0*/  UISETP.NE.AND UP0, UPT, UR6, 0x19, UPT ;  /* 0x000000190600788c */ /* 0x000fc8000bf05270 */
[----:B------:R-:W-:Y:S02]  /*32f0*/  USEL UR5, URZ, 0x1, UP0 ;  /* 0x00000001ff057887 */ /* 0x000fe40008000000 */
[----:B------:R-:W-:-:S04]  /*3300*/  USEL UR6, UR6, URZ, UP0 ;  /* 0x000000ff06067287 */ /* 0x000fc80008000000 */
[----:B------:R-:W-:Y:S01]  /*3310*/  ULEA UR6, UR6, UR4, 0x3 ;  /* 0x0000000406067291 */ /* 0x000fe2000f8e18ff */
[----:B------:R-:W-:-:S04]  /*3320*/  LOP3.LUT R2, R2, UR5, RZ, 0x3c, !PT ;  /* 0x0000000502027c12 */ /* 0x000fc8000f8e3cff */
[----:B------:R-:W-:Y:S01]  /*3330*/  SHF.L.U32 R2, R2, 0x1f, RZ ;  /* 0x0000001f02027819 */ /* 0x000fe200000006ff */
[----:B-1--4-:R-:W-:-:S07]  /*3340*/  IMAD.U32 R0, RZ, RZ, UR6 ;  /* 0x00000006ff007e24 */ /* 0x012fce000f8e00ff */
.L_x_61:
[----:B-1----:R1:W2:Y:S02]  /*3350*/  SYNCS.PHASECHK.TRANS64.TRYWAIT P0, [R0+URZ], R2 ;  /* 0x00000002000075a7 */ /* 0x0022a400080011ff */
[----:B--2---:R-:W-:Y:S05]  /*3360*/  @!P0 NANOSLEEP.SYNCS 0x989680 ;  /* 0x009896800000895d */ /* 0x004fea0003900000 */
[----:B------:R-:W2:Y:S02]  /*3370*/  @!P0 SYNCS.PHASECHK.TRANS64 P0, [R0+URZ], R2 ;  /* 0x00000002000085a7 */ /* 0x000ea400080010ff */
[----:B--2---:R-:W-:Y:S05]  /*3380*/  @P0 EXIT ;  /* 0x000000000000094d */ /* 0x004fea0003800000 */
[----:B------:R-:W-:Y:S05]  /*3390*/  BRA `(.L_x_61) ;  /* 0xfffffffc00ec7947 */ /* 0x000fea000383ffff */
.L_x_18:
[----:B------:R-:W-:-:S04]  /*33a0*/  UISETP.NE.AND UP1, UPT, UR37, URZ, UPT ;  /* 0x000000ff2500728c */ /* 0x000fc8000bf25270 */
[----:B------:R-:W-:-:S09]  /*33b0*/  UISETP.NE.OR UP1, UPT, UR8, 0x1, UP1 ;  /* 0x000000010800788c */ /* 0x000fd20008f25670 */
[----:B------:R-:W-:Y:S05]  /*33c0*/  BRA.U UP1, `(.L_x_62) ;  /* 0x0000000501487547 */ /* 0x000fea000b800000 */
[----:B------:R-:W-:Y:S01]  /*33d0*/  ISETP.NE.AND P2, PT, R2, RZ, PT ;  /* 0x000000ff0200720c */ /* 0x000fe20003f45270 */
[----:B------:R-:W-:Y:S01]  /*33e0*/  IMAD.MOV.U32 R12, RZ, RZ, 0x1 ;  /* 0x00000001ff0c7424 */ /* 0x000fe200078e00ff */
[----:B------:R-:W-:Y:S02]  /*33f0*/  CS2R R10, SRZ ;  /* 0x00000000000a7805 */ /* 0x000fe4000001ff00 */
[----:B------:R-:W-:Y:S01]  /*3400*/  CS2R R8, SRZ ;  /* 0x0000000000087805 */ /* 0x000fe2000001ff00 */
[----:B------:R-:W-:Y:S01]  /*3410*/  UMOV UR4, 0x400 ;  /* 0x0000040000047882 */ /* 0x000fe20000000000 */
[----:B------:R-:W-:Y:S01]  /*3420*/  UMOV UR6, URZ ;  /* 0x000000ff00067c82 */ /* 0x000fe20008000000 */
[----:B------:R-:W-:-:S12]  /*3430*/  ULEA UR37, UR37, UR4, 0x18 ;  /* 0x0000000425257291 */ /* 0x000fd8000f8ec0ff */
.L_x_66:
[----:B------:R-:W-:Y:S02]  /*3440*/  LEA R0, R8, UR37, 0x3 ;  /* 0x0000002508007c11 */ /* 0x000fe4000f8e18ff */
[----:B------:R-:W-:-:S03]  /*3450*/  SHF.L.U32 R4, R9, 0x1f, RZ ;  /* 0x0000001f09047819 */ /* 0x000fc600000006ff */
[----:B------:R-:W-:Y:S01]  /*3460*/  VIADD R5, R0, 0x240 ;  /* 0x0000024000057836 */ /* 0x000fe20000000000 */
[----:B------:R-:W1:Y:S02]  /*3470*/  SYNCS.PHASECHK.TRANS64.TRYWAIT P0, [R0+URZ+0x230], R4 ;  /* 0x00023004000075a7 */ /* 0x000e6400080011ff */
[----:B-1----:R-:W-:Y:S05]  /*3480*/  @!P0 BRA `(.L_x_63) ;  /* 0x0000006000e48947 */ /* 0x002fea0003800000 */
.L_x_196:
[----:B------:R-:W-:Y:S01]  /*3490*/  ULEA UR5, UR6, UR37, 0x3 ;  /* 0x0000002506057291 */ /* 0x000fe2000f8e18ff */
[----:B-1----:R-:W-:Y:S01]  /*34a0*/  PRMT R0, RZ, 0x654, R5 ;  /* 0x00000654ff007816 */ /* 0x002fe20000000005 */
[----:B------:R-:W-:Y:S01]  /*34b0*/  @!P2 IMAD.MOV.U32 R4, RZ, RZ, 0x10 ;  /* 0x00000010ff04a424 */ /* 0x000fe200078e00ff */
[----:B------:R-:W-:Y:S01]  /*34c0*/  SHF.L.U32 R5, R12, 0x1f, RZ ;  /* 0x0000001f0c057819 */ /* 0x000fe200000006ff */
[----:B------:R-:W-:Y:S01]  /*34d0*/  UIADD3 UR4, UPT, UPT, UR5, 0x1d0, URZ ;  /* 0x000001d005047890 */ /* 0x000fe2000fffe0ff */
[----:B------:R1:W-:Y:S05]  /*34e0*/  SYNCS.ARRIVE.TRANS64.RED.A1T0 RZ, [R0+URZ], RZ ;  /* 0x000000ff00ff79a7 */ /* 0x0003ea00081004ff */
[----:B------:R-:W-:Y:S01]  /*34f0*/  IMAD.U32 R6, RZ, RZ, UR4 ;  /* 0x00000004ff067e24 */ /* 0x000fe2000f8e00ff */
[----:B------:R-:W2:Y:S04]  /*3500*/  SYNCS.PHASECHK.TRANS64.TRYWAIT P0, [UR5+0x1e0], R5 ;  /* 0x0001e005ff0075a7 */ /* 0x000ea80008001105 */
[----:B------:R-:W-:Y:S01]  /*3510*/  PRMT R6, R2, 0x654, R6 ;  /* 0x0000065402067816 */ /* 0x000fe20000000006 */
[----:B-12---:R-:W-:Y:S06]  /*3520*/  @!P0 BRA `(.L_x_64) ;  /* 0x0000006000d08947 */ /* 0x006fec0003800000 */
.L_x_198:
[----:B------:R-:W-:Y:S01]  /*3530*/  ULEA UR4, UR6, UR37, 0x4 ;  /* 0x0000002506047291 */ /* 0x000fe2000f8e20ff */
[----:B------:R-:W-:Y:S01]  /*3540*/  SEL R3, R6, R3, !P2 ;  /* 0x0000000306037207 */ /* 0x000fe20005000000 */
[----:B------:R-:W-:Y:S01]  /*3550*/  UIADD3 UR5, UPT, UPT, UR5, 0x1d0, URZ ;  /* 0x000001d005057890 */ /* 0x000fe2000fffe0ff */
[----:B-1----:R-:W-:Y:S01]  /*3560*/  LEA R0, R11, UR37, 0x3 ;  /* 0x000000250b007c11 */ /* 0x002fe2000f8e18ff */
[----:B------:R-:W-:Y:S01]  /*3570*/  UIADD3 UR4, UPT, UPT, UR4, 0x260, URZ ;  /* 0x0000026004047890 */ /* 0x000fe2000fffe0ff */
[----:B------:R1:W-:Y:S01]  /*3580*/  @!P2 SYNCS.ARRIVE.TRANS64.RED RZ, [R3+URZ], R4 ;  /* 0x0000000403ffa9a7 */ /* 0x0003e200080004ff */
[----:B------:R-:W-:Y:S01]  /*3590*/  UIADD3 UR6, UPT, UPT, UR6, 0x1, URZ ;  /* 0x0000000106067890 */ /* 0x000fe2000fffe0ff */
[----:B------:R-:W-:-:S03]  /*35a0*/  VIADD R8, R8, 0x1 ;  /* 0x0000000108087836 */ /* 0x000fc60000000000 */
[----:B------:R-:W-:Y:S02]  /*35b0*/  UISETP.NE.AND UP0, UPT, UR6, 0x2, UPT ;  /* 0x000000020600788c */ /* 0x000fe4000bf05270 */
[----:B------:R-:W-:Y:S01]  /*35c0*/  ISETP.NE.AND P0, PT, R8, 0x2, PT ;  /* 0x000000020800780c */ /* 0x000fe20003f05270 */
[----:B------:R-:W-:Y:S06]  /*35d0*/  UGETNEXTWORKID.BROADCAST [UR4], [UR5] ;  /* 0x00000000040073ca */ /* 0x000fec0008000100 */
[----:B------:R-:W-:Y:S02]  /*35e0*/  USEL UR4, URZ, 0x1, UP0 ;  /* 0x00000001ff047887 */ /* 0x000fe40008000000 */
[----:B------:R-:W-:-:S04]  /*35f0*/  USEL UR6, UR6, URZ, UP0 ;  /* 0x000000ff06067287 */ /* 0x000fc80008000000 */
[----:B------:R-:W-:Y:S02]  /*3600*/  LOP3.LUT R12, R12, UR4, RZ, 0x3c, !PT ;  /* 0x000000040c0c7c12 */ /* 0x000fe4000f8e3cff */
[----:B-1----:R-:W-:-:S04]  /*3610*/  SHF.L.U32 R4, R10, 0x1f, RZ ;  /* 0x0000001f0a047819 */ /* 0x002fc800000006ff */
[----:B------:R-:W1:Y:S02]  /*3620*/  SYNCS.PHASECHK.TRANS64.TRYWAIT P1, [R0+URZ+0x1d0], R4 ;  /* 0x0001d004000075a7 */ /* 0x000e6400080211ff */
[----:B-1----:R-:W-:Y:S05]  /*3630*/  @!P1 BRA `(.L_x_65) ;  /* 0x0000006000a49947 */ /* 0x002fea0003800000 */
.L_x_199:
[C---:B-1----:R-:W-:Y:S01]  /*3640*/  LEA R4, R11.reuse, UR37, 0x4 ;  /* 0x000000250b047c11 */ /* 0x042fe2000f8e20ff */
[----:B------:R-:W-:Y:S01]  /*3650*/  VIADD R0, R0, 0x1e0 ;  /* 0x000001e000007836 */ /* 0x000fe20000000000 */
[----:B------:R-:W-:Y:S01]  /*3660*/  SEL R8, R8, RZ, P0 ;  /* 0x000000ff08087207 */ /* 0x000fe20000000000 */
[----:B------:R-:W-:-:S03]  /*3670*/  VIADD R11, R11, 0x1 ;  /* 0x000000010b0b7836 */ /* 0x000fc60000000000 */
[----:B------:R-:W1:Y:S01]  /*3680*/  LDS.128 R4, [R4+0x260] ;  /* 0x0002600004047984 */ /* 0x000e620000000c00 */
[----:B------:R-:W-:Y:S02]  /*3690*/  PRMT R0, RZ, 0x654, R0 ;  /* 0x00000654ff007816 */ /* 0x000fe40000000000 */
[C---:B------:R-:W-:Y:S01]  /*36a0*/  ISETP.NE.AND P1, PT, R11.reuse, 0x2, PT ;  /* 0x000000020b00780c */ /* 0x040fe20003f25270 */
[----:B------:R-:W-:Y:S01]  /*36b0*/  @!PT LDS RZ, [RZ] ;  /* 0x00000000fffff984 */ /* 0x000fe20000000800 */
[----:B------:R-:W-:Y:S01]  /*36c0*/  @!PT LDS RZ, [RZ] ;  /* 0x00000000fffff984 */ /* 0x000fe20000000800 */
[----:B------:R-:W-:Y:S01]  /*36d0*/  @!PT LDS RZ, [RZ] ;  /* 0x00000000fffff984 */ /* 0x000fe20000000800 */
[----:B------:R-:W-:Y:S01]  /*36e0*/  @!PT LDS RZ, [RZ] ;  /* 0x00000000fffff984 */ /* 0x000fe20000000800 */
[----:B------:R2:W-:Y:S06]  /*36f0*/  MEMBAR.ALL.CTA ;  /* 0x0000000000007992 */ /* 0x0005ec0000008000 */
[----:B--2---:R-:W2:Y:S01]  /*3700*/  FENCE.VIEW.ASYNC.S ;  /* 0x00000000000073c6 */ /* 0x004ea20000000000 */
[----:B------:R-:W-:Y:S01]  /*3710*/  SEL R11, R11, RZ, P1 ;  /* 0x000000ff0b0b7207 */ /* 0x000fe20000800000 */
[----:B--2---:R2:W-:Y:S01]  /*3720*/  SYNCS.ARRIVE.TRANS64.RED.A1T0 RZ, [R0+URZ], RZ ;  /* 0x000000ff00ff79a7 */ /* 0x0045e200081004ff */
[----:B-1----:R-:W-:-:S02]  /*3730*/  LOP3.LUT P3, RZ, R6, 0x1, RZ, 0xc0, !PT ;  /* 0x0000000106ff7812 */ /* 0x002fc4000786c0ff */
[----:B------:R-:W-:-:S04]  /*3740*/  SEL R4, RZ, 0x1, P1 ;  /* 0x00000001ff047807 */ /* 0x000fc80000800000 */
[----:B------:R-:W-:Y:S02]  /*3750*/  LOP3.LUT R10, R10, R4, RZ, 0x3c, !PT ;  /* 0x000000040a0a7212 */ /* 0x000fe400078e3cff */
[----:B--2---:R-:W-:-:S04]  /*3760*/  SEL R0, RZ, 0x1, P0 ;  /* 0x00000001ff007807 */ /* 0x004fc80000000000 */
[----:B------:R-:W-:Y:S01]  /*3770*/  LOP3.LUT R9, R9, R0, RZ, 0x3c, !PT ;  /* 0x0000000009097212 */ /* 0x000fe200078e3cff */
[----:B------:R-:W-:Y:S06]  /*3780*/  @P3 BRA `(.L_x_66) ;  /* 0xfffffffc002c3947 */ /* 0x000fec000383ffff */
[----:B------:R-:W-:Y:S01]  /*3790*/  ULEA UR5, UR6, UR37, 0x3 ;  /* 0x0000002506057291 */ /* 0x000fe2000f8e18ff */
[----:B------:R-:W-:-:S08]  /*37a0*/  SHF.L.U32 R2, R12, 0x1f, RZ ;  /* 0x0000001f0c027819 */ /* 0x000fd000000006ff */
[----:B------:R-:W1:Y:S02]  /*37b0*/  SYNCS.PHASECHK.TRANS64 P0, [UR5+0x1e0], R2 ;  /* 0x0001e002ff0075a7 */ /* 0x000e640008001005 */
[----:B-1----:R-:W-:Y:S05]  /*37c0*/  @P0 BRA `(.L_x_67) ;  /* 0x0000000000080947 */ /* 0x002fea0003800000 */
[----:B------:R-:W1:Y:S02]  /*37d0*/  SYNCS.PHASECHK.TRANS64.TRYWAIT P0, [UR5+0x1e0], R2 ;  /* 0x0001e002ff0075a7 */ /* 0x000e640008001105 */
[----:B-1----:R-:W-:Y:S05]  /*37e0*/  @!P0 BRA `(.L_x_68) ;  /* 0x00000060004c8947 */ /* 0x002fea0003800000 */
.L_x_67:
[----:B------:R-:W-:-:S04]  /*37f0*/  UIADD3 UR4, UPT, UPT, UR6, 0x1, URZ ;  /* 0x0000000106047890 */ /* 0x000fc8000fffe0ff */
[----:B------:R-:W-:-:S04]  /*3800*/  UISETP.NE.AND UP0, UPT, UR4, 0x2, UPT ;  /* 0x000000020400788c */ /* 0x000fc8000bf05270 */
[----:B------:R-:W-:Y:S02]  /*3810*/  USEL UR7, URZ, 0x1, UP0 ;  /* 0x00000001ff077887 */ /* 0x000fe40008000000 */
[----:B------:R-:W-:-:S04]  /*3820*/  USEL UR4, UR4, URZ, UP0 ;  /* 0x000000ff04047287 */ /* 0x000fc80008000000 */
[----:B------:R-:W-:Y:S01]  /*3830*/  ULEA UR4, UR4, UR37, 0x3 ;  /* 0x0000002504047291 */ /* 0x000fe2000f8e18ff */
[----:B-1----:R-:W-:-:S04]  /*3840*/  LOP3.LUT R2, R12, UR7, RZ, 0x3c, !PT ;  /* 0x000000070c027c12 */ /* 0x002fc8000f8e3cff */
[----:B------:R-:W-:-:S04]  /*3850*/  SHF.L.U32 R0, R2, 0x1f, RZ ;  /* 0x0000001f02007819 */ /* 0x000fc800000006ff */
[----:B------:R-:W1:Y:S02]  /*3860*/  SYNCS.PHASECHK.TRANS64 P0, [UR4+0x1e0], R0 ;  /* 0x0001e000ff0075a7 */ /* 0x000e640008001004 */
[----:B-1----:R-:W-:Y:S05]  /*3870*/  @P0 EXIT ;  /* 0x000000000000094d */ /* 0x002fea0003800000 */
[----:B------:R-:W-:Y:S02]  /*3880*/  SHF.L.U32 R2, R2, 0x1f, RZ ;  /* 0x0000001f02027819 */ /* 0x000fe400000006ff */
[----:B------:R-:W-:-:S07]  /*3890*/  MOV R0, UR4 ;  /* 0x0000000400007c02 */ /* 0x000fce0008000f00 */
.L_x_69:
[----:B-1----:R1:W2:Y:S02]  /*38a0*/  SYNCS.PHASECHK.TRANS64.TRYWAIT P0, [R0+URZ+0x1e0], R2 ;  /* 0x0001e002000075a7 */ /* 0x0022a400080011ff */
[----:B--2---:R-:W-:Y:S05]  /*38b0*/  @!P0 NANOSLEEP.SYNCS 0x989680 ;  /* 0x009896800000895d */ /* 0x004fea0003900000 */
[----:B------:R-:W2:Y:S02]  /*38c0*/  @!P0 SYNCS.PHASECHK.TRANS64 P0, [R0+URZ+0x1e0], R2 ;  /* 0x0001e002000085a7 */ /* 0x000ea400080010ff */
[----:B--2---:R-:W-:Y:S05]  /*38d0*/  @P0 EXIT ;  /* 0x000000000000094d */ /* 0x004fea0003800000 */
[----:B------:R-:W-:Y:S05]  /*38e0*/  BRA `(.L_x_69) ;  /* 0xfffffffc00ec7947 */ /* 0x000fea000383ffff */
.L_x_62:
[----:B------:R-:W-:-:S09]  /*38f0*/  UISETP.NE.AND UP1, UPT, UR8, URZ, UPT ;  /* 0x000000ff0800728c */ /* 0x000fd2000bf25270 */
[----:B------:R-:W-:Y:S05]  /*3900*/  BRA.U UP1, `(.L_x_70) ;  /* 0x0000000d01747547 */ /* 0x000fea000b800000 */
[----:B------:R-:W-:Y:S01]  /*3910*/  UMOV UR4, 0x40 ;  /* 0x0000004000047882 */ /* 0x000fe20000000000 */
[----:B------:R-:W-:Y:S01]  /*3920*/  NOP ;  /* 0x0000000000007918 */ /* 0x000fe20000000000 */
[----:B------:R-:W-:Y:S01]  /*3930*/  ULEA UR4, UR37, UR4, 0x18 ;  /* 0x0000000425047291 */ /* 0x000fe2000f8ec0ff */
[----:B------:R-:W-:Y:S02]  /*3940*/  UMOV UR5, 0x400 ;  /* 0x0000040000057882 */ /* 0x000fe40000000000 */
[----:B------:R-:W-:-:S06]  /*3950*/  ULEA UR37, UR37, UR5, 0x18 ;  /* 0x0000000525257291 */ /* 0x000fcc000f8ec0ff */
[----:B------:R-:W1:Y:S02]  /*3960*/  LDS.U8 R0, [UR4+0x1c] ;  /* 0x00001c04ff007984 */ /* 0x000e640008000000 */
[----:B-1----:R-:W-:-:S13]  /*3970*/  ISETP.NE.AND P0, PT, R0, RZ, PT ;  /* 0x000000ff0000720c */ /* 0x002fda0003f05270 */
[----:B------:R-:W-:Y:S05]  /*3980*/  @P0 BRA `(.L_x_71) ;  /* 0x0000000000580947 */ /* 0x000fea0003800000 */
[----:B------:R-:W-:-:S13]  /*3990*/  ELECT P0, URZ, PT ;  /* 0x0000000000ff782f */ /* 0x000fda0003800000 */
[----:B------:R-:W-:Y:S05]  /*39a0*/  @!P0 BRA `(.L_x_72) ;  /* 0x0000000000608947 */ /* 0x000fea0003800000 */
[----:B------:R-:W-:Y:S01]  /*39b0*/  UMOV UR5, 0x10 ;  /* 0x0000001000057882 */ /* 0x000fe20000000000 */
[----:B------:R-:W-:Y:S01]  /*39c0*/  HFMA2 R0, -RZ, RZ, 0, 5.9604644775390625e-08 ;  /* 0x00000001ff007431 */ /* 0x000fe200000001ff */
[----:B------:R-:W-:-:S03]  /*39d0*/  MOV R2, 0xffff ;  /* 0x0000ffff00027802 */ /* 0x000fc60000000f00 */
[----:B------:R-:W-:Y:S04]  /*39e0*/  DEPBAR.LE SB1, 0x36 ;  /* 0x00009d800000791a */ /* 0x000fe80000000000 */
[----:B------:R-:W1:Y:S02]  /*39f0*/  UTCATOMSWS.FIND_AND_SET.ALIGN UP0, UR5, UR5 ;  /* 0x00000005000575e3 */ /* 0x000e640008000800 */
[----:B-1----:R-:W-:Y:S01]  /*3a00*/  MOV R3, UR5 ;  /* 0x0000000500037c02 */ /* 0x002fe20008000f00 */
[----:B------:R-:W-:Y:S06]  /*3a10*/  BRA.U UP0, `(.L_x_73) ;  /* 0x0000000100187547 */ /* 0x000fec000b800000 */
.L_x_74:
[----:B------:R-:W-:Y:S05]  /*3a20*/  NANOSLEEP 0x64 ;  /* 0x000000640000795d */ /* 0x000fea0003800000 */
[----:B------:R-:W-:-:S05]  /*3a30*/  UMOV UR5, 0x10 ;  /* 0x0000001000057882 */ /* 0x000fca0000000000 */
[----:B------:R-:W-:Y:S04]  /*3a40*/  DEPBAR.LE SB1, 0x36 ;  /* 0x00009d800000791a */ /* 0x000fe80000000000 */
[----:B------:R-:W1:Y:S02]  /*3a50*/  UTCATOMSWS.FIND_AND_SET.ALIGN UP0, UR5, UR5 ;  /* 0x00000005000575e3 */ /* 0x000e640008000800 */
[----:B-1----:R-:W-:Y:S01]  /*3a60*/  MOV R3, UR5 ;  /* 0x0000000500037c02 */ /* 0x002fe20008000f00 */
[----:B------:R-:W-:Y:S05]  /*3a70*/  BRA.U !UP0, `(.L_x_74) ;  /* 0xfffffffd08e87547 */ /* 0x000fea000b83ffff */
.L_x_73:
[-C--:B------:R-:W-:Y:S02]  /*3a80*/  SHF.L.U32 R2, R2, R3.reuse, RZ ;  /* 0x0000000302027219 */ /* 0x080fe400000006ff */
[----:B------:R-:W-:Y:S01]  /*3a90*/  SHF.L.U32 R0, R0, R3, RZ ;  /* 0x0000000300007219 */ /* 0x000fe200000006ff */
[----:B------:R-:W-:Y:S02]  /*3aa0*/  IMAD.SHL.U32 R3, R3, 0x20, RZ ;  /* 0x0000002003037824 */ /* 0x000fe400078e00ff */
[----:B------:R1:W-:Y:S04]  /*3ab0*/  ATOMS.OR RZ, [UR4+0x14], R2 ;  /* 0x00001402ffff798c */ /* 0x0003e8000b000004 */
[----:B------:R1:W-:Y:S04]  /*3ac0*/  ATOMS.OR RZ, [UR4+0x18], R0 ;  /* 0x00001800ffff798c */ /* 0x0003e8000b000004 */
[----:B------:R1:W-:Y:S01]  /*3ad0*/  STS [UR37+0x280], R3 ;  /* 0x00028003ff007988 */ /* 0x0003e20008000825 */
[----:B------:R-:W-:Y:S05]  /*3ae0*/  BRA `(.L_x_72) ;  /* 0x0000000000107947 */ /* 0x000fea0003800000 */
.L_x_71:
[----:B------:R-:W-:Y:S02]  /*3af0*/  MOV R0, 0xffffffff ;  /* 0xffffffff00007802 */ /* 0x000fe40000000f00 */
[----:B------:R-:W-:-:S03]  /*3b00*/  MOV R2, 0x3b30 ;  /* 0x00003b3000027802 */ /* 0x000fc60000000f00 */
[----:B------:R1:W-:Y:S04]  /*3b10*/  STS [UR37+0x280], R0 ;  /* 0x00028000ff007988 */ /* 0x0003e80008000825 */
[----:B-1-3-5:R-:W-:Y:S05]  /*3b20*/  CALL.REL.NOINC `($__internal_1_$__cuda_sm10x_tcgen05_guardrail_trap_phase_invalid_during_alloc) ;  /* 0x0000006400507944 */ /* 0x02afea0003c00000 */
.L_x_72:
[----:B------:R-:W-:Y:S05]  /*3b30*/  WARPSYNC.ALL ;  /* 0x0000000000007948 */ /* 0x000fea0003800000 */
[----:B------:R-:W2:Y:S01]  /*3b40*/  S2UR UR9, SR_CgaCtaId ;  /* 0x00000000000979c3 */ /* 0x000ea20000008800 */
[----:B------:R-:W-:Y:S01]  /*3b50*/  UMOV UR4, 0x400 ;  /* 0x0000040000047882 */ /* 0x000fe20000000000 */
[----:B------:R-:W-:-:S06]  /*3b60*/  NOP ;  /* 0x0000000000007918 */ /* 0x000fcc0000000000 */
[----:B------:R-:W-:Y:S06]  /*3b70*/  BAR.ARV 0x6, 0xa0 ;  /* 0x0182800000007b1d */ /* 0x000fec0000002000 */
[----:B------:R-:W4:Y:S01]  /*3b80*/  LDCU UR5, c[0x0][0x38c] ;  /* 0x00007180ff0577ac */ /* 0x000f220008000800 */
[----:B------:R-:W-:Y:S01]  /*3b90*/  IMAD.MOV.U32 R11, RZ, RZ, 0x1 ;  /* 0x00000001ff0b7424 */ /* 0x000fe200078e00ff */
[----:B------:R-:W-:Y:S01]  /*3ba0*/  CS2R R8, SRZ ;  /* 0x0000000000087805 */ /* 0x000fe2000001ff00 */
[----:B------:R-:W-:Y:S01]  /*3bb0*/  IMAD.MOV.U32 R10, RZ, RZ, RZ ;  /* 0x000000ffff0a7224 */ /* 0x000fe200078e00ff */
[----:B------:R-:W-:Y:S01]  /*3bc0*/  UMOV UR11, URZ ;  /* 0x000000ff000b7c82 */ /* 0x000fe20008000000 */
[----:B------:R-:W-:Y:S01]  /*3bd0*/  UMOV UR18, URZ ;  /* 0x000000ff00127c82 */ /* 0x000fe20008000000 */
[----:B------:R-:W-:Y:S01]  /*3be0*/  UMOV UR20, 0x0 ;  /* 0x0000000000147882 */ /* 0x000fe20000000000 */
[----:B------:R-:W-:Y:S01]  /*3bf0*/  UMOV UR21, 0x4300010 ;  /* 0x0430001000157882 */ /* 0x000fe20000000000 */
[----:B--2---:R-:W-:Y:S01]  /*3c00*/  ULEA UR9, UR9, UR4, 0x18 ;  /* 0x0000000409097291 */ /* 0x004fe2000f8ec0ff */
[----:B------:R-:W2:Y:S03]  /*3c10*/  LDCU UR4, c[0x0][0x38c] ;  /* 0x00007180ff0477ac */ /* 0x000ea60008000800 */
[----:B------:R-:W-:-:S02]  /*3c20*/  UIADD3 UR10, UPT, UPT, UR9, 0x6800, URZ ;  /* 0x00006800090a7890 */ /* 0x000fc4000fffe0ff */
[----:B----4-:R-:W-:-:S03]  /*3c30*/  UISETP.GE.AND UP3, UPT, UR5, 0x1, UPT ;  /* 0x000000010500788c */ /* 0x010fc6000bf66270 */
[----:B-1----:R-:W1:Y:S01]  /*3c40*/  LDS R0, [UR9+0x280] ;  /* 0x00028009ff007984 */ /* 0x002e620008000800 */
[----:B------:R-:W-:-:S04]  /*3c50*/  USHF.R.U32.HI UR10, URZ, 0x4, UR10 ;  /* 0x00000004ff0a7899 */ /* 0x000fc8000801160a */
[----:B------:R-:W-:-:S04]  /*3c60*/  ULOP3.LUT UR10, UR10, 0x3fff, URZ, 0xc0, !UPT ;  /* 0x00003fff0a0a7892 */ /* 0x000fc8000f8ec0ff */
[----:B------:R-:W-:Y:S02]  /*3c70*/  ULOP3.LUT UR10, UR10, 0x10000, URZ, 0xfc, !UPT ;  /* 0x000100000a0a7892 */ /* 0x000fe4000f8efcff */
[----:B--2---:R-:W-:-:S04]  /*3c80*/  UIADD3 UR4, UPT, UPT, UR4, 0xf, URZ ;  /* 0x0000000f04047890 */ /* 0x004fc8000fffe0ff */
[----:B------:R-:W-:-:S04]  /*3c90*/  USHF.R.S32.HI UR8, URZ, 0x1f, UR4 ;  /* 0x0000001fff087899 */ /* 0x000fc80008011404 */
[----:B------:R-:W-:Y:S02]  /*3ca0*/  ULEA.HI UR8, UR8, UR4, URZ, 0x4 ;  /* 0x0000000408087291 */ /* 0x000fe4000f8f20ff */
[----:B------:R-:W-:Y:S02]  /*3cb0*/  UIADD3 UR4, UPT, UPT, UR9, 0x13000, URZ ;  /* 0x0001300009047890 */ /* 0x000fe4000fffe0ff */
[----:B------:R-:W-:Y:S02]  /*3cc0*/  USHF.R.S32.HI UR8, URZ, 0x4, UR8 ;  /* 0x00000004ff087899 */ /* 0x000fe40008011408 */
[----:B------:R-:W-:Y:S02]  /*3cd0*/  USHF.R.U32.HI UR4, URZ, 0x4, UR4 ;  /* 0x00000004ff047899 */ /* 0x000fe40008011604 */
[----:B------:R-:W-:Y:S02]  /*3ce0*/  UISETP.LT.AND UP0, UPT, UR8, 0x1, UPT ;  /* 0x000000010800788c */ /* 0x000fe4000bf01270 */
[----:B------:R-:W-:-:S02]  /*3cf0*/  ULOP3.LUT UR4, UR4, 0x3fff, URZ, 0xc0, !UPT ;  /* 0x00003fff04047892 */ /* 0x000fc4000f8ec0ff */
[----:B------:R-:W-:Y:S02]  /*3d00*/  USEL UR15, UR8, 0x1, !UP0 ;  /* 0x00000001080f7887 */ /* 0x000fe4000c000000 */
[----:B------:R-:W-:Y:S02]  /*3d10*/  ULOP3.LUT UR4, UR4, 0x10000, URZ, 0xfc, !UPT ;  /* 0x0001000004047892 */ /* 0x000fe4000f8efcff */
[----:B------:R-:W-:Y:S01]  /*3d20*/  UIADD3 UR15, UPT, UPT, -UR15, URZ, URZ ;  /* 0x000000ff0f0f7290 */ /* 0x000fe2000fffe1ff */
[----:B-1----:R-:W-:-:S15]  /*3d30*/  R2UR UR12, R0 ;  /* 0x00000000000c72ca */ /* 0x002fde00000e0000 */
.L_x_81:
[----:B------:R-:W-:Y:S02]  /*3d40*/  LEA R0, R10, UR9, 0x3 ;  /* 0x000000090a007c11 */ /* 0x000fe4000f8e18ff */
[----:B------:R-:W-:Y:S02]  /*3d50*/  SHF.L.U32 R2, R9, 0x1f, RZ ;  /* 0x0000001f09027819 */ /* 0x000fe400000006ff */
[----:B------:R-:W-:Y:S01]  /*3d60*/  PLOP3.LUT P0, PT, PT, PT, UP3, 0x80, 0x8 ;  /* 0x000000000008781c */ /* 0x000fe20003f0f038 */
[----:B------:R-:W-:Y:S01]  /*3d70*/  VIADD R3, R0, 0x1e0 ;  /* 0x000001e000037836 */ /* 0x000fe20000000000 */
[----:B-1----:R-:W1:Y:S02]  /*3d80*/  SYNCS.PHASECHK.TRANS64.TRYWAIT P1, [R0+URZ+0x1d0], R2 ;  /* 0x0001d002000075a7 */ /* 0x002e6400080211ff */
[----:B-1--4-:R-:W-:Y:S09]  /*3d90*/  @!P1 BRA `(.L_x_75) ;  /* 0x0000005800f89947 */ /* 0x012ff20003800000 */
.L_x_201:
[----:B------:R-:W-:Y:S01]  /*3da0*/  LEA R4, R10, UR9, 0x4 ;  /* 0x000000090a047c11 */ /* 0x000fe2000f8e20ff */
[----:B------:R-:W-:Y:S01]  /*3db0*/  @UP3 ULEA UR5, UR18, UR9, 0x3 ;  /* 0x0000000912053291 */ /* 0x000fe2000f8e18ff */
[----:B------:R-:W-:Y:S01]  /*3dc0*/  PLOP3.LUT P2, PT, PT, PT, PT, 0x80, 0x8 ;  /* 0x000000000008781c */ /* 0x000fe20003f4f070 */
[----:B------:R-:W-:Y:S01]  /*3dd0*/  ULEA UR14, UR11, UR9, 0x3 ;  /* 0x000000090b0e7291 */ /* 0x000fe2000f8e18ff */
[----:B------:R-:W-:Y:S02]  /*3de0*/  PRMT R3, RZ, 0x654, R3 ;  /* 0x00000654ff037816 */ /* 0x000fe40000000003 */
[----:B------:R-:W2:Y:S01]  /*3df0*/  LDS.128 R4, [R4+0x260] ;  /* 0x0002600004047984 */ /* 0x000ea20000000c00 */
[----:B-1----:R-:W-:Y:S02]  /*3e00*/  @P0 SHF.L.U32 R2, R8, 0x1f, RZ ;  /* 0x0000001f08020819 */ /* 0x002fe400000006ff */
[----:B------:R-:W-:Y:S01]  /*3e10*/  SHF.L.U32 R0, R11, 0x1f, RZ ;  /* 0x0000001f0b007819 */ /* 0x000fe200000006ff */
[----:B------:R-:W-:Y:S01]  /*3e20*/  @!PT LDS RZ, [RZ] ;  /* 0x00000000fffff984 */ /* 0x000fe20000000800 */
[----:B------:R-:W-:Y:S01]  /*3e30*/  @!PT LDS RZ, [RZ] ;  /* 0x00000000fffff984 */ /* 0x000fe20000000800 */
[----:B------:R-:W-:Y:S01]  /*3e40*/  @!PT LDS RZ, [RZ] ;  /* 0x00000000fffff984 */ /* 0x000fe20000000800 */
[----:B------:R-:W-:Y:S01]  /*3e50*/  @!PT LDS RZ, [RZ] ;  /* 0x00000000fffff984 */ /* 0x000fe20000000800 */
[----:B------:R1:W-:Y:S06]  /*3e60*/  MEMBAR.ALL.CTA ;  /* 0x0000000000007992 */ /* 0x0003ec0000008000 */
[----:B-1----:R-:W1:Y:S02]  /*3e70*/  FENCE.VIEW.ASYNC.S ;  /* 0x00000000000073c6 */ /* 0x002e640000000000 */
[----:B-1----:R1:W-:Y:S01]  /*3e80*/  SYNCS.ARRIVE.TRANS64.RED.A1T0 RZ, [R3+URZ], RZ ;  /* 0x000000ff03ff79a7 */ /* 0x0023e200081004ff */
[----:B------:R1:W4:Y:S01]  /*3e90*/  @P0 SYNCS.PHASECHK.TRANS64.TRYWAIT P2, [UR5], R2 ;  /* 0x00000002ff0005a7 */ /* 0x0003220008041105 */
[----:B--2---:R-:W-:Y:S01]  /*3ea0*/  LOP3.LUT P1, RZ, R6, 0x1, RZ, 0xc0, !PT ;  /* 0x0000000106ff7812 */ /* 0x004fe2000782c0ff */
[----:B------:R-:W2:Y:S02]  /*3eb0*/  SYNCS.PHASECHK.TRANS64.TRYWAIT P0, [UR14+0x210], R0 ;  /* 0x00021000ff0075a7 */ /* 0x000ea4000800110e */
[----:B-12-4-:R-:W-:Y:S10]  /*3ec0*/  @!P0 BRA `(.L_x_76) ;  /* 0x0000005800c08947 */ /* 0x016ff40003800000 */
.L_x_203:
[----:B------:R-:W-:Y:S01]  /*3ed0*/  IADD3 R10, PT, PT, R10, 0x1, RZ ;  /* 0x000000010a0a7810 */ /* 0x000fe20007ffe0ff */
[----:B------:R-:W-:Y:S06]  /*3ee0*/  BRA.U !UP3, `(.L_x_77) ;  /* 0x000000010b9c7547 */ /* 0x000fec000b800000 */
[----:B------:R-:W-:Y:S02]  /*3ef0*/  ULEA.HI UR13, UR11, UR11, URZ, 0x1 ;  /* 0x0000000b0b0d7291 */ /* 0x000fe4000f8f08ff */
[----:B------:R-:W-:Y:S02]  /*3f00*/  UPLOP3.LUT UP4, UPT, UPT, UPT, UPT, 0x40, 0x4 ;  /* 0x000000000004789c */ /* 0x000fe40003f8e870 */
[----:B------:R-:W-:Y:S02]  /*3f10*/  USHF.R.U32.HI UR5, URZ, 0x1, UR13 ;  /* 0x00000001ff057899 */ /* 0x000fe4000801160d */
[----:B------:R-:W-:Y:S02]  /*3f20*/  ULOP3.LUT UR13, UR13, 0xffe, URZ, 0xc0, !UPT ;  /* 0x00000ffe0d0d7892 */ /* 0x000fe4000f8ec0ff */
[----:B------:R-:W-:Y:S02]  /*3f30*/  UIMAD UR5, UR5, 0xc0, UR12 ;  /* 0x000000c0050578a4 */ /* 0x000fe4000f8e020c */
[----:B------:R-:W-:Y:S01]  /*3f40*/  UIADD3 UR13, UPT, UPT, -UR13, UR11, URZ ;  /* 0x0000000b0d0d7290 */ /* 0x000fe2000fffe1ff */
[----:B------:R-:W-:Y:S01]  /*3f50*/  UMOV UR17, UR15 ;  /* 0x0000000f00117c82 */ /* 0x000fe20008000000 */
[----:B------:R-:W-:-:S02]  /*3f60*/  UMOV UR16, UR8 ;  /* 0x0000000800107c82 */ /* 0x000fc40008000000 */
[----:B------:R-:W-:-:S03]  /*3f70*/  ULEA UR13, UR13, UR5, 0x14 ;  /* 0x000000050d0d7291 */ /* 0x000fc6000f8ea0ff */
[----:B------:R-:W-:-:S09]  /*3f80*/  UMOV UR5, UR18 ;  /* 0x0000001200057c82 */ /* 0x000fd20008000000 */
.L_x_80:
[----:B------:R-:W-:Y:S02]  /*3f90*/  UIADD3 UR17, UPT, UPT, UR17, 0x1, URZ ;  /* 0x0000000111117890 */ /* 0x000fe4000fffe0ff */
[----:B--2---:R-:W-:Y:S02]  /*3fa0*/  ULEA UR7, UR5, UR9, 0x3 ;  /* 0x0000000905077291 */ /* 0x004fe4000f8e18ff */
[----:B------:R-:W-:Y:S01]  /*3fb0*/  UISETP.NE.AND UP0, UPT, UR17, URZ, UPT ;  /* 0x000000ff1100728c */ /* 0x000fe2000bf05270 */
[----:B----4-:R-:W-:Y:S10]  /*3fc0*/  @P2 BRA `(.L_x_78) ;  /* 0x00000000000c2947 */ /* 0x010ff40003800000 */
[----:B-1----:R-:W-:Y:S04]  /*3fd0*/  SHF.L.U32 R2, R8, 0x1f, RZ ;  /* 0x0000001f08027819 */ /* 0x002fe800000006ff */
[----:B------:R-:W1:Y:S02]  /*3fe0*/  SYNCS.PHASECHK.TRANS64.TRYWAIT P0, [UR7], R2 ;  /* 0x00000002ff0075a7 */ /* 0x000e640008001107 */
[----:B-1----:R-:W-:Y:S05]  /*3ff0*/  @!P0 BRA `(.L_x_79) ;  /* 0x00000058008c8947 */ /* 0x002fea0003800000 */
.L_x_78:
[----:B------:R-:W-:Y:S01]  /*4000*/  UISETP.NE.AND UP1, UPT, UR16, 0x1, UPT ;  /* 0x000000011000788c */ /* 0x000fe2000bf25270 */
[----:B------:R-:W-:Y:S01]  /*4010*/  PLOP3.LUT P2, PT, PT, PT, PT, 0x80, 0x8 ;  /* 0x000000000008781c */ /* 0x000fe20003f4f070 */
[----:B------:R-:W-:Y:S02]  /*4020*/  UIADD3 UR18, UPT, UPT, UR5, 0x1, URZ ;  /* 0x0000000105127890 */ /* 0x000fe4000fffe0ff */
[----:B------:R-:W-:Y:S02]  /*4030*/  UIMAD UR6, UR5, 0x180, UR4 ;  /* 0x00000180050678a4 */ /* 0x000fe4000f8e0204 */
[----:B------:R-:W-:Y:S01]  /*4040*/  UISETP.NE.AND UP2, UPT, UR18, 0x19, UPT ;  /* 0x000000191200788c */ /* 0x000fe2000bf45270 */
[----:B------:R-:W-:Y:S01]  /*4050*/  PLOP3.LUT P0, PT, PT, PT, UP1, 0x80, 0x8 ;  /* 0x000000000008781c */ /* 0x000fe20003f0f018 */
[----:B------:R-:W-:Y:S02]  /*4060*/  UIADD3 UR16, UPT, UPT, UR16, -0x1, URZ ;  /* 0xffffffff10107890 */ /* 0x000fe4000fffe0ff */
[----:B------:R-:W-:Y:S02]  /*4070*/  USEL UR22, URZ, 0x1, UP2 ;  /* 0x00000001ff167887 */ /* 0x000fe40009000000 */
[----:B------:R-:W-:Y:S01]  /*4080*/  USEL UR18, UR18, URZ, UP2 ;  /* 0x000000ff12127287 */ /* 0x000fe20009000000 */
[----:B------:R-:W-:Y:S03]  /*4090*/  UMOV UR23, 0xc0004010 ;  /* 0xc000401000177882 */ /* 0x000fe60000000000 */
[----:B------:R-:W-:Y:S01]  /*40a0*/  @UP1 ULEA UR19, UR18, UR9, 0x3 ;  /* 0x0000000912131291 */ /* 0x000fe2000f8e18ff */
[----:B------:R-:W-:Y:S01]  /*40b0*/  LOP3.LUT R8, R8, UR22, RZ, 0x3c, !PT ;  /* 0x0000001608087c12 */ /* 0x000fe2000f8e3cff */
[----:B------:R-:W-:Y:S03]  /*40c0*/  ULEA UR22, UR5, UR10, 0x7 ;  /* 0x0000000a05167291 */ /* 0x000fe6000f8e38ff */
[----:B-1----:R-:W-:Y:S01]  /*40d0*/  @P0 SHF.L.U32 R0, R8, 0x1f, RZ ;  /* 0x0000001f08000819 */ /* 0x002fe200000006ff */
[----:B------:R-:W-:Y:S03]  /*40e0*/  UMOV UR5, UR18 ;  /* 0x0000001200057c82 */ /* 0x000fe60008000000 */
[----:B------:R2:W4:Y:S01]  /*40f0*/  @P0 SYNCS.PHASECHK.TRANS64.TRYWAIT P2, [UR19], R0 ;  /* 0x00000000ff0005a7 */ /* 0x0005220008041113 */
[----:B------:R-:W-:Y:S03]  /*4100*/  UIADD3 UR19, UPT, UPT, UR7, 0xc8, URZ ;  /* 0x000000c807137890 */ /* 0x000fe6000fffe0ff */
[----:B------:R-:W-:Y:S02]  /*4110*/  UMOV UR7, 0xc0004010 ;  /* 0xc000401000077882 */ /* 0x000fe40000000000 */
[----:B------:R2:W-:Y:S01]  /*4120*/  UTCHMMA gdesc[UR22], gdesc[UR6], tmem[UR13], tmem[UR20], idesc[UR21], UP4 ;  /* 0x00ff1406160075ea */ /* 0x0005e2000a00000d */
[----:B------:R-:W-:Y:S03]  /*4130*/  UPLOP3.LUT UP4, UPT, UPT, UPT, UPT, 0x80, 0x8 ;  /* 0x000000000008789c */ /* 0x000fe60003f8f070 */
[----:B------:R2:W-:Y:S01]  /*4140*/  UTCBAR [UR19], URZ ;  /* 0x000000ff130073e9 */ /* 0x0005e200080000ff */
[----:B------:R-:W-:Y:S07]  /*4150*/  BRA.U UP0, `(.L_x_80) ;  /* 0xfffffffd008c7547 */ /* 0x000fee000b83ffff */
.L_x_77:
[----:B------:R-:W-:Y:S01]  /*4160*/  UIADD3 UR11, UPT, UPT, UR11, 0x1, URZ ;  /* 0x000000010b0b7890 */ /* 0x000fe2000fffe0ff */
[C---:B------:R-:W-:Y:S01]  /*4170*/  ISETP.NE.AND P0, PT, R10.reuse, 0x2, PT ;  /* 0x000000020a00780c */ /* 0x040fe20003f05270 */
[----:B------:R-:W-:Y:S02]  /*4180*/  UIADD3 UR14, UPT, UPT, UR14, 0x1f0, URZ ;  /* 0x000001f00e0e7890 */ /* 0x000fe4000fffe0ff */
[----:B------:R-:W-:Y:S01]  /*4190*/  UISETP.NE.AND UP0, UPT, UR11, 0x4, UPT ;  /* 0x000000040b00788c */ /* 0x000fe2000bf05270 */
[----:B-12---:R-:W-:Y:S02]  /*41a0*/  SEL R0, RZ, 0x1, P0 ;  /* 0x00000001ff007807 */ /* 0x006fe40000000000 */
[----:B------:R-:W-:Y:S01]  /*41b0*/  SEL R10, R10, RZ, P0 ;  /* 0x000000ff0a0a7207 */ /* 0x000fe20000000000 */
[----:B------:R-:W-:Y:S01]  /*41c0*/  USEL UR5, URZ, 0x1, UP0 ;  /* 0x00000001ff057887 */ /* 0x000fe20008000000 */
[----:B------:R-:W-:Y:S01]  /*41d0*/  LOP3.LUT R9, R9, R0, RZ, 0x3c, !PT ;  /* 0x0000000009097212 */ /* 0x000fe200078e3cff */
[----:B------:R-:W-:Y:S01]  /*41e0*/  USEL UR11, UR11, URZ, UP0 ;  /* 0x000000ff0b0b7287 */ /* 0x000fe20008000000 */
[----:B------:R1:W-:Y:S03]  /*41f0*/  UTCBAR [UR14], URZ ;  /* 0x000000ff0e0073e9 */ /* 0x0003e600080000ff */
[----:B------:R-:W-:Y:S01]  /*4200*/  LOP3.LUT R11, R11, UR5, RZ, 0x3c, !PT ;  /* 0x000000050b0b7c12 */ /* 0x000fe2000f8e3cff */
[----:B------:R-:W-:Y:S07]  /*4210*/  @P1 BRA `(.L_x_81) ;  /* 0xfffffff800c81947 */ /* 0x000fee000383ffff */
[----:B------:R-:W2:Y:S01]  /*4220*/  S2UR UR4, SR_CgaCtaId ;  /* 0x00000000000479c3 */ /* 0x000ea20000008800 */
[----:B------:R-:W-:Y:S01]  /*4230*/  ELECT P0, URZ, PT ;  /* 0x0000000000ff782f */ /* 0x000fe20003800000 */
[----:B------:R-:W-:Y:S01]  /*4240*/  IMAD.MOV.U32 R0, RZ, RZ, 0x1 ;  /* 0x00000001ff007424 */ /* 0x000fe200078e00ff */
[----:B------:R-:W-:Y:S01]  /*4250*/  UIADD3 UR9, UPT, UPT, UR9, 0x210, URZ ;  /* 0x0000021009097890 */ /* 0x000fe2000fffe0ff */
[----:B------:R-:W-:Y:S01]  /*4260*/  SHF.L.U32 R2, R11, 0x1f, RZ ;  /* 0x0000001f0b027819 */ /* 0x000fe200000006ff */
[----:B------:R-:W-:-:S03]  /*4270*/  UMOV UR5, 0x40 ;  /* 0x0000004000057882 */ /* 0x000fc60000000000 */
[----:B------:R-:W-:Y:S01]  /*4280*/  UVIRTCOUNT.DEALLOC.SMPOOL 0x80 ;  /* 0x000000800000784c */ /* 0x000fe20000000000 */
[----:B--2---:R-:W-:Y:S02]  /*4290*/  ULEA UR4, UR4, UR5, 0x18 ;  /* 0x0000000504047291 */ /* 0x004fe4000f8ec0ff */
[----:B------:R-:W-:-:S07]  /*42a0*/  ULEA UR5, UR11, UR9, 0x3 ;  /* 0x000000090b057291 */ /* 0x000fce000f8e18ff */
[----:B------:R2:W-:Y:S02]  /*42b0*/  @P0 STS.U8 [UR4+0x1c], R0 ;  /* 0x00001c00ff000988 */ /* 0x0005e40008000004 */
[----:B------:R-:W3:Y:S02]  /*42c0*/  SYNCS.PHASECHK.TRANS64.TRYWAIT P0, [UR5], R2 ;  /* 0x00000002ff0075a7 */ /* 0x000ee40008001105 */
[----:B--23--:R-:W-:Y:S05]  /*42d0*/  @!P0 BRA `(.L_x_82) ;  /* 0x0000005400ec8947 */ /* 0x00cfea0003800000 */
.L_x_206:
[----:B------:R-:W-:-:S04]  /*42e0*/  UIADD3 UR6, UPT, UPT, UR11, 0x1, URZ ;  /* 0x000000010b067890 */ /* 0x000fc8000fffe0ff */
[----:B------:R-:W-:-:S04]  /*42f0*/  UISETP.NE.AND UP0, UPT, UR6, 0x4, UPT ;  /* 0x000000040600788c */ /* 0x000fc8000bf05270 */
[----:B------:R-:W-:Y:S02]  /*4300*/  USEL UR7, URZ, 0x1, UP0 ;  /* 0x00000001ff077887 */ /* 0x000fe40008000000 */
[----:B------:R-:W-:-:S04]  /*4310*/  USEL UR6, UR6, URZ, UP0 ;  /* 0x000000ff06067287 */ /* 0x000fc80008000000 */
[----:B------:R-:W-:Y:S01]  /*4320*/  ULEA UR5, UR6, UR9, 0x3 ;  /* 0x0000000906057291 */ /* 0x000fe2000f8e18ff */
[----:B--2---:R-:W-:-:S04]  /*4330*/  LOP3.LUT R2, R11, UR7, RZ, 0x3c, !PT ;  /* 0x000000070b027c12 */ /* 0x004fc8000f8e3cff */
[----:B------:R-:W-:-:S04]  /*4340*/  SHF.L.U32 R3, R2, 0x1f, RZ ;  /* 0x0000001f02037819 */ /* 0x000fc800000006ff */
[----:B------:R-:W2:Y:S02]  /*4350*/  SYNCS.PHASECHK.TRANS64.TRYWAIT P0, [UR5], R3 ;  /* 0x00000003ff0075a7 */ /* 0x000ea40008001105 */
[----:B--2---:R-:W-:Y:S05]  /*4360*/  @!P0 BRA `(.L_x_83) ;  /* 0x0000005400e08947 */ /* 0x004fea0003800000 */
.L_x_208:
[----:B------:R-:W-:-:S04]  /*4370*/  UIADD3 UR6, UPT, UPT, UR6, 0x1, URZ ;  /* 0x0000000106067890 */ /* 0x000fc8000fffe0ff */
[----:B------:R-:W-:-:S04]  /*4380*/  UISETP.NE.AND UP0, UPT, UR6, 0x4, UPT ;  /* 0x000000040600788c */ /* 0x000fc8000bf05270 */
[----:B------:R-:W-:Y:S02]  /*4390*/  USEL UR7, URZ, 0x1, UP0 ;  /* 0x00000001ff077887 */ /* 0x000fe40008000000 */
[----:B------:R-:W-:-:S04]  /*43a0*/  USEL UR6, UR6, URZ, UP0 ;  /* 0x000000ff06067287 */ /* 0x000fc80008000000 */
[----:B------:R-:W-:Y:S01]  /*43b0*/  ULEA UR5, UR6, UR9, 0x3 ;  /* 0x0000000906057291 */ /* 0x000fe2000f8e18ff */
[----:B------:R-:W-:-:S04]  /*43c0*/  LOP3.LUT R2, R2, UR7, RZ, 0x3c, !PT ;  /* 0x0000000702027c12 */ /* 0x000fc8000f8e3cff */
[----:B--2---:R-:W-:-:S04]  /*43d0*/  SHF.L.U32 R3, R2, 0x1f, RZ ;  /* 0x0000001f02037819 */ /* 0x004fc800000006ff */
[----:B------:R-:W2:Y:S02]  /*43e0*/  SYNCS.PHASECHK.TRANS64.TRYWAIT P0, [UR5], R3 ;  /* 0x00000003ff0075a7 */ /* 0x000ea40008001105 */
[----:B--2---:R-:W-:Y:S05]  /*43f0*/  @!P0 BRA `(.L_x_84) ;  /* 0x0000005400d48947 */ /* 0x004fea0003800000 */
.L_x_210:
[----:B------:R-:W-:-:S04]  /*4400*/  UIADD3 UR6, UPT, UPT, UR6, 0x1, URZ ;  /* 0x0000000106067890 */ /* 0x000fc8000fffe0ff */
[----:B------:R-:W-:-:S04]  /*4410*/  UISETP.NE.AND UP0, UPT, UR6, 0x4, UPT ;  /* 0x000000040600788c */ /* 0x000fc8000bf05270 */
[----:B------:R-:W-:Y:S02]  /*4420*/  USEL UR5, URZ, 0x1, UP0 ;  /* 0x00000001ff057887 */ /* 0x000fe40008000000 */
[----:B------:R-:W-:-:S04]  /*4430*/  USEL UR6, UR6, URZ, UP0 ;  /* 0x000000ff06067287 */ /* 0x000fc80008000000 */
[----:B------:R-:W-:Y:S01]  /*4440*/  ULEA UR6, UR6, UR9, 0x3 ;  /* 0x0000000906067291 */ /* 0x000fe2000f8e18ff */
[----:B------:R-:W-:-:S04]  /*4450*/  LOP3.LUT R2, R2, UR5, RZ, 0x3c, !PT ;  /* 0x0000000502027c12 */ /* 0x000fc8000f8e3cff */
[----:B------:R-:W-:-:S04]  /*4460*/  SHF.L.U32 R2, R2, 0x1f, RZ ;  /* 0x0000001f02027819 */ /* 0x000fc800000006ff */
[----:B------:R-:W3:Y:S02]  /*4470*/  SYNCS.PHASECHK.TRANS64.TRYWAIT P0, [UR6], R2 ;  /* 0x00000002ff0075a7 */ /* 0x000ee40008001106 */
[----:B---3--:R-:W-:Y:S05]  /*4480*/  @!P0 BRA `(.L_x_85) ;  /* 0x0000005400c88947 */ /* 0x008fea0003800000 */
.L_x_212:
[----:B------:R-:W-:Y:S01]  /*4490*/  NOP ;  /* 0x0000000000007918 */ /* 0x000fe20000000000 */
[----:B--2---:R-:W2:Y:S01]  /*44a0*/  LDS R0, [UR4+0x14] ;  /* 0x00001404ff007984 */ /* 0x004ea20008000800 */
[----:B------:R-:W-:Y:S01]  /*44b0*/  ULOP3.LUT UR6, UR12, 0xffff, URZ, 0xc0, !UPT ;  /* 0x0000ffff0c067892 */ /* 0x000fe2000f8ec0ff */
[----:B------:R-:W-:Y:S01]  /*44c0*/  UMOV UR8, 0xffff ;  /* 0x0000ffff00087882 */ /* 0x000fe20000000000 */
[----:B------:R-:W-:Y:S02]  /*44d0*/  UMOV UR5, 0x1 ;  /* 0x0000000100057882 */ /* 0x000fe40000000000 */
[----:B------:R-:W-:-:S04]  /*44e0*/  USHF.R.U32.HI UR6, URZ, 0x5, UR6 ;  /* 0x00000005ff067899 */ /* 0x000fc80008011606 */
[----:B------:R-:W-:Y:S02]  /*44f0*/  USHF.L.U32 UR8, UR8, UR6, URZ ;  /* 0x0000000608087299 */ /* 0x000fe400080006ff */
[----:B------:R-:W-:-:S04]  /*4500*/  USHF.L.U32 UR5, UR5, UR6, URZ ;  /* 0x0000000605057299 */ /* 0x000fc800080006ff */
[----:B--2---:R-:W-:-:S04]  /*4510*/  LOP3.LUT R0, R0, UR8, RZ, 0xc0, !PT ;  /* 0x0000000800007c12 */ /* 0x004fc8000f8ec0ff */
[----:B------:R-:W-:-:S13]  /*4520*/  ISETP.NE.AND P0, PT, R0, UR8, PT ;  /* 0x0000000800007c0c */ /* 0x000fda000bf05270 */
[----:B------:R-:W-:Y:S05]  /*4530*/  @P0 BRA `(.L_x_86) ;  /* 0x0000000000580947 */ /* 0x000fea0003800000 */
[----:B------:R-:W2:Y:S02]  /*4540*/  LDS R0, [UR4+0x18] ;  /* 0x00001804ff007984 */ /* 0x000ea40008000800 */
[----:B--2---:R-:W-:-:S04]  /*4550*/  LOP3.LUT R0, R0, UR5, RZ, 0xc0, !PT ;  /* 0x0000000500007c12 */ /* 0x004fc8000f8ec0ff */
[----:B------:R-:W-:-:S13]  /*4560*/  ISETP.NE.AND P0, PT, R0, UR5, PT ;  /* 0x0000000500007c0c */ /* 0x000fda000bf05270 */
[----:B------:R-:W-:Y:S05]  /*4570*/  @P0 BRA `(.L_x_87) ;  /* 0x00000000003c0947 */ /* 0x000fea0003800000 */
[----:B------:R-:W2:Y:S01]  /*4580*/  S2R R2, SR_LANEID ;  /* 0x0000000000027919 */ /* 0x000ea20000000000 */
[----:B------:R-:W-:Y:S01]  /*4590*/  ULOP3.LUT UR8, URZ, UR8, URZ, 0x33, !UPT ;  /* 0x00000008ff087292 */ /* 0x000fe2000f8e33ff */
[----:B------:R-:W-:Y:S02]  /*45a0*/  VOTEU.ANY UR7, UPT, PT ;  /* 0x0000000000077886 */ /* 0x000fe400038e0100 */
[----:B------:R-:W-:-:S03]  /*45b0*/  UFLO.U32 UR7, UR7 ;  /* 0x00000007000772bd */ /* 0x000fc600080e0000 */
[----:B------:R-:W-:-:S04]  /*45c0*/  IMAD.U32 R0, RZ, RZ, UR8 ;  /* 0x00000008ff007e24 */ /* 0x000fc8000f8e00ff */
[----:B------:R3:W1:Y:S02]  /*45d0*/  REDUX UR6, R0 ;  /* 0x00000000000673c4 */ /* 0x0006640000000000 */
[----:B------:R1:W-:Y:S01]  /*45e0*/  UTCATOMSWS.AND URZ, UR8 ;  /* 0x0000000800ff79e3 */ /* 0x0003e20008000000 */
[----:B--2---:R-:W-:Y:S02]  /*45f0*/  ISETP.EQ.U32.AND P0, PT, R2, UR7, PT ;  /* 0x0000000702007c0c */ /* 0x004fe4000bf02070 */
[----:B---3--:R-:W-:Y:S02]  /*4600*/  LOP3.LUT R0, RZ, UR5, RZ, 0x33, !PT ;  /* 0x00000005ff007c12 */ /* 0x008fe4000f8e33ff */
[----:B-1----:R-:W-:Y:S02]  /*4610*/  MOV R2, UR6 ;  /* 0x0000000600027c02 */ /* 0x002fe40008000f00 */
[----:B------:R-:W1:Y:S07]  /*4620*/  REDUX UR5, R0 ;  /* 0x00000000000573c4 */ /* 0x000e6e0000000000 */
[----:B------:R2:W-:Y:S01]  /*4630*/  @P0 ATOMS.AND RZ, [UR4+0x14], R2 ;  /* 0x00001402ffff098c */ /* 0x0005e2000a800004 */
[----:B-1----:R-:W-:-:S05]  /*4640*/  IMAD.U32 R0, RZ, RZ, UR5 ;  /* 0x00000005ff007e24 */ /* 0x002fca000f8e00ff */
[----:B------:R2:W-:Y:S01]  /*4650*/  @P0 ATOMS.AND RZ, [UR4+0x18], R0 ;  /* 0x00001800ffff098c */ /* 0x0005e2000a800004 */
[----:B------:R-:W-:Y:S05]  /*4660*/  BRA `(.L_x_88) ;  /* 0x0000000000147947 */ /* 0x000fea0003800000 */
.L_x_87:
[----:B------:R-:W-:Y:S02]  /*4670*/  MOV R2, 0x4690 ;  /* 0x0000469000027802 */ /* 0x000fe40000000f00 */
[----:B-1--45:R-:W-:Y:S05]  /*4680*/  CALL.REL.NOINC `($__internal_0_$__cuda_sm10x_tcgen05_guardrail_trap_col_being_dealloced_not_returned_by_alloc) ;  /* 0x00000058006c7944 */ /* 0x032fea0003c00000 */
[----:B------:R-:W-:Y:S05]  /*4690*/  BRA `(.L_x_88) ;  /* 0x0000000000087947 */ /* 0x000fea0003800000 */
.L_x_86:
[----:B------:R-:W-:Y:S02]  /*46a0*/  MOV R2, 0x46c0 ;  /* 0x000046c000027802 */ /* 0x000fe40000000f00 */
[----:B-1--45:R-:W-:Y:S05]  /*46b0*/  CALL.REL.NOINC `($__internal_2_$__cuda_sm10x_tcgen05_guardrail_trap_unallocated_columns_being_dealloced) ;  /* 0x0000005800787944 */ /* 0x032fea0003c00000 */
.L_x_88:
[----:B------:R-:W-:Y:S01]  /*46c0*/  NOP ;  /* 0x0000000000007918 */ /* 0x000fe20000000000 */
[----:B------:R-:W-:Y:S05]  /*46d0*/  EXIT ;  /* 0x000000000000794d */ /* 0x000fea0003800000 */
.L_x_70:
[----:B------:R-:W-:-:S09]  /*46e0*/  UISETP.NE.OR UP2, UPT, UR8, 0x3, !UP2 ;  /* 0x000000030800788c */ /* 0x000fd2000d745670 */
[----:B------:R-:W-:Y:S05]  /*46f0*/  BRA.U UP2, `(.L_x_89) ;  /* 0x0000000d02a47547 */ /* 0x000fea000b800000 */
[----:B------:R-:W1:Y:S01]  /*4700*/  LDC R0, c[0x0][0xb30] ;  /* 0x0002cc00ff007b82 */ /* 0x000e620000000800 */
[----:B------:R-:W2:Y:S01]  /*4710*/  LDCU.64 UR8, c[0x0][0x888] ;  /* 0x00011100ff0877ac */ /* 0x000ea20008000a00 */
[----:B------:R-:W-:Y:S02]  /*4720*/  HFMA2 R27, -RZ, RZ, 0, 0 ;  /* 0x00000000ff1b7431 */ /* 0x000fe400000001ff */
[----:B------:R-:W-:Y:S01]  /*4730*/  IMAD.MOV.U32 R29, RZ, RZ, 0x1 ;  /* 0x00000001ff1d7424 */ /* 0x000fe200078e00ff */
[----:B------:R-:W-:Y:S01]  /*4740*/  MOV R25, 0x2000 ;  /* 0x0000200000197802 */ /* 0x000fe20000000f00 */
[----:B------:R-:W4:Y:S01]  /*4750*/  LDCU.64 UR4, c[0x0][0x890] ;  /* 0x00011200ff0477ac */ /* 0x000f220008000a00 */
[----:B------:R-:W-:Y:S01]  /*4760*/  IMAD.MOV.U32 R28, RZ, RZ, RZ ;  /* 0x000000ffff1c7224 */ /* 0x000fe200078e00ff */
[----:B------:R-:W3:Y:S01]  /*4770*/  LDC R24, c[0x0][0x370] ;  /* 0x0000dc00ff187b82 */ /* 0x000ee20000000800 */
[----:B------:R-:W-:Y:S01]  /*4780*/  UMOV UR7, 0x400 ;  /* 0x0000040000077882 */ /* 0x000fe20000000000 */
[----:B------:R-:W-:-:S02]  /*4790*/  UPLOP3.LUT UP1, UPT, UPT, UPT, UPT, 0x40, 0x4 ;  /* 0x000000000004789c */ /* 0x000fc40003f2e870 */
[----:B------:R-:W-:-:S04]  /*47a0*/  ULEA UR7, UR37, UR7, 0x18 ;  /* 0x0000000725077291 */ /* 0x000fc8000f8ec0ff */
[----:B------:R-:W3:Y:S01]  /*47b0*/  LDC R3, c[0x0][0xb0c] ;  /* 0x0002c300ff037b82 */ /* 0x000ee20000000800 */
[----:B------:R-:W-:Y:S02]  /*47c0*/  UIADD3 UR13, UPT, UPT, UR7, 0x1a0, URZ ;  /* 0x000001a0070d7890 */ /* 0x000fe4000fffe0ff */
[----:B--2---:R-:W-:Y:S02]  /*47d0*/  UISETP.NE.U32.AND UP2, UPT, UR8, URZ, UPT ;  /* 0x000000ff0800728c */ /* 0x004fe4000bf45070 */
[----:B------:R-:W-:Y:S02]  /*47e0*/  UIADD3 UR25, UPT, UPT, UR7, 0x190, URZ ;  /* 0x0000019007197890 */ /* 0x000fe4000fffe0ff */
[----:B----4-:R-:W-:Y:S01]  /*47f0*/  UISETP.NE.U32.AND UP3, UPT, UR4, URZ, UPT ;  /* 0x000000ff0400728c */ /* 0x010fe2000bf65070 */
[----:B------:R-:W2:Y:S01]  /*4800*/  LDC R18, c[0x0][0xb20] ;  /* 0x0002c800ff127b82 */ /* 0x000ea20000000800 */
[----:B-1----:R-:W-:Y:S01]  /*4810*/  ISETP.NE.AND P1, PT, R0, 0x1, PT ;  /* 0x000000010000780c */ /* 0x002fe20003f25270 */
[----:B------:R-:W-:-:S02]  /*4820*/  UISETP.NE.AND.EX UP2, UPT, UR9, URZ, UPT, UP2 ;  /* 0x000000ff0900728c */ /* 0x000fc4000bf45320 */
[----:B------:R-:W-:Y:S02]  /*4830*/  UIADD3 UR17, UPT, UPT, UR7, 0x198, URZ ;  /* 0x0000019807117890 */ /* 0x000fe4000fffe0ff */
[----:B------:R-:W-:Y:S02]  /*4840*/  UPRMT UR13, UR37, 0x654, UR13 ;  /* 0x00000654250d7896 */ /* 0x000fe4000800000d */
[----:B------:R-:W1:Y:S01]  /*4850*/  LDC.64 R30, c[0x0][0x348] ;  /* 0x0000d200ff1e7b82 */ /* 0x000e620000000a00 */
[----:B------:R-:W-:-:S07]  /*4860*/  UISETP.NE.AND.EX UP3, UPT, UR5, URZ, UPT, UP3 ;  /* 0x000000ff0500728c */ /* 0x000fce000bf65330 */
[----:B------:R-:W4:Y:S08]  /*4870*/  LDC.64 R16, c[0x0][0xb10] ;  /* 0x0002c400ff107b82 */ /* 0x000f300000000a00 */
[----:B------:R-:W1:Y:S08]  /*4880*/  LDC.64 R6, c[0x0][0xb18] ;  /* 0x0002c600ff067b82 */ /* 0x000e700000000a00 */
[----:B------:R-:W1:Y:S08]  /*4890*/  LDC.64 R4, c[0x0][0xb28] ;  /* 0x0002ca00ff047b82 */ /* 0x000e700000000a00 */
[----:B--23--:R-:W1:Y:S02]  /*48a0*/  LDC R19, c[0x0][0x374] ;  /* 0x0000dd00ff137b82 */ /* 0x00ce640000000800 */
.L_x_99:
[C---:B------:R-:W-:Y:S02]  /*48b0*/  LEA R0, R28.reuse, UR7, 0x3 ;  /* 0x000000071c007c11 */ /* 0x040fe4000f8e18ff */
[----:B------:R-:W-:Y:S02]  /*48c0*/  SHF.L.U32 R2, R27, 0x1f, RZ ;  /* 0x0000001f1b027819 */ /* 0x000fe400000006ff */
[----:B------:R-:W-:Y:S02]  /*48d0*/  LEA R20, R28, UR7, 0x4 ;  /* 0x000000071c147c11 */ /* 0x000fe4000f8e20ff */
[----:B--2---:R-:W2:Y:S02]  /*48e0*/  SYNCS.PHASECHK.TRANS64.TRYWAIT P0, [R0+URZ+0x1d0], R2 ;  /* 0x0001d002000075a7 */ /* 0x004ea400080011ff */
[----:B--2---:R-:W-:Y:S05]  /*48f0*/  @!P0 BRA `(.L_x_90) ;  /* 0x0000005000c48947 */ /* 0x004fea0003800000 */
.L_x_213:
[----:B------:R-:W-:Y:S01]  /*4900*/  ISETP.GE.AND P0, PT, R37, 0x1, PT ;  /* 0x000000012500780c */ /* 0x000fe20003f06270 */
[----:B------:R-:W3:Y:S01]  /*4910*/  LDS.128 R20, [R20+0x260] ;  /* 0x0002600014147984 */ /* 0x000ee20000000c00 */
[----:B--2---:R-:W-:Y:S01]  /*4920*/  VIADD R0, R0, 0x1e0 ;  /* 0x000001e000007836 */ /* 0x004fe20000000000 */
[----:B------:R-:W-:Y:S01]  /*4930*/  @!PT LDS RZ, [RZ] ;  /* 0x00000000fffff984 */ /* 0x000fe20000000800 */
[----:B------:R-:W-:Y:S01]  /*4940*/  @!PT LDS RZ, [RZ] ;  /* 0x00000000fffff984 */ /* 0x000fe20000000800 */
[----:B------:R-:W-:Y:S01]  /*4950*/  @!PT LDS RZ, [RZ] ;  /* 0x00000000fffff984 */ /* 0x000fe20000000800 */
[----:B------:R-:W-:Y:S01]  /*4960*/  @!PT LDS RZ, [RZ] ;  /* 0x00000000fffff984 */ /* 0x000fe20000000800 */
[----:B------:R2:W-:Y:S06]  /*4970*/  MEMBAR.ALL.CTA ;  /* 0x0000000000007992 */ /* 0x0005ec0000008000 */
[----:B--2---:R-:W2:Y:S01]  /*4980*/  FENCE.VIEW.ASYNC.S ;  /* 0x00000000000073c6 */ /* 0x004ea20000000000 */
[----:B------:R-:W-:Y:S04]  /*4990*/  PRMT R0, RZ, 0x654, R0 ;  /* 0x00000654ff007816 */ /* 0x000fe80000000000 */
[----:B--2---:R2:W-:Y:S01]  /*49a0*/  SYNCS.ARRIVE.TRANS64.RED.A1T0 RZ, [R0+URZ], RZ ;  /* 0x000000ff00ff79a7 */ /* 0x0045e200081004ff */
[----:B---3--:R-:W-:Y:S11]  /*49b0*/  LOP3.LUT P3, RZ, R22, 0x1, RZ, 0xc0, !PT ;  /* 0x0000000116ff7812 */ /* 0x008ff6000786c0ff */
[----:B------:R-:W-:Y:S02]  /*49c0*/  @!UPT UIADD3 URZ, UPT, UPT, URZ, URZ, URZ ;  /* 0x000000fffffff290 */ /* 0x000fe4000fffe0ff */
[----:B------:R-:W-:Y:S02]  /*49d0*/  @P3 MOV R11, R20 ;  /* 0x00000014000b3202 */ /* 0x000fe40000000f00 */
[----:B------:R-:W-:Y:S01]  /*49e0*/  @P3 LOP3.LUT R10, R21, 0xffff, RZ, 0xc0, !PT ;  /* 0x0000ffff150a3812 */ /* 0x000fe200078ec0ff */
[----:B--2---:R-:W-:Y:S06]  /*49f0*/  @!P0 BRA `(.L_x_91) ;  /* 0x0000000000a48947 */ /* 0x004fec0003800000 */
[-C--:B-1----:R-:W-:Y:S01]  /*4a00*/  IMAD.HI.U32 R0, R19, R7.reuse, RZ ;  /* 0x0000000713007227 */ /* 0x082fe200078e00ff */
[----:B------:R-:W-:Y:S02]  /*4a10*/  ISETP.NE.AND P0, PT, R6, 0x1, PT ;  /* 0x000000010600780c */ /* 0x000fe40003f05270 */
[----:B------:R-:W-:Y:S01]  /*4a20*/  ISETP.NE.AND P2, PT, R37, 0x1, PT ;  /* 0x000000012500780c */ /* 0x000fe20003f45270 */
[----:B----4-:R-:W-:Y:S01]  /*4a30*/  IMAD.HI.U32 R9, R24, R16, RZ ;  /* 0x0000001018097227 */ /* 0x010fe200078e00ff */
[----:B------:R-:W-:Y:S02]  /*4a40*/  SHF.R.U32.HI R0, RZ, R18, R0 ;  /* 0x00000012ff007219 */ /* 0x000fe40000011600 */
[----:B------:R-:W-:Y:S01]  /*4a50*/  ISETP.NE.AND P4, PT, R3, 0x1, PT ;  /* 0x000000010300780c */ /* 0x000fe20003f85270 */
[----:B------:R-:W-:Y:S01]  /*4a60*/  IMAD.HI.U32 R13, R10, R7, RZ ;  /* 0x000000070a0d7227 */ /* 0x000fe200078e00ff */
[----:B------:R-:W-:Y:S02]  /*4a70*/  SHF.R.U32.HI R9, RZ, R17, R9 ;  /* 0x00000011ff097219 */ /* 0x000fe40000011609 */
[----:B------:R-:W-:Y:S01]  /*4a80*/  SEL R0, R19, R0, !P0 ;  /* 0x0000000013007207 */ /* 0x000fe20004000000 */
[----:B------:R-:W-:Y:S01]  /*4a90*/  IMAD.HI.U32 R12, R11, R16, RZ ;  /* 0x000000100b0c7227 */ /* 0x000fe200078e00ff */
[----:B------:R-:W-:Y:S03]  /*4aa0*/  SEL R9, R24, R9, !P4 ;  /* 0x0000000918097207 */ /* 0x000fe60006000000 */
[-C--:B------:R-:W-:Y:S01]  /*4ab0*/  IMAD.HI.U32 R8, R0, R4.reuse, RZ ;  /* 0x0000000400087227 */ /* 0x080fe200078e00ff */
[----:B------:R-:W-:Y:S03]  /*4ac0*/  SHF.R.U32.HI R12, RZ, R17, R12 ;  /* 0x00000011ff0c7219 */ /* 0x000fe6000001160c */
[----:B------:R-:W-:Y:S01]  /*4ad0*/  IMAD.HI.U32 R2, R9, R4, RZ ;  /* 0x0000000409027227 */ /* 0x000fe200078e00ff */
[-C--:B------:R-:W-:Y:S02]  /*4ae0*/  @P2 SHF.R.U32.HI R0, RZ, R5.reuse, R8 ;  /* 0x00000005ff002219 */ /* 0x080fe40000011608 */
[----:B------:R-:W-:Y:S02]  /*4af0*/  SHF.R.U32.HI R8, RZ, R18, R13 ;  /* 0x00000012ff087219 */ /* 0x000fe4000001160d */
[----:B------:R-:W-:Y:S01]  /*4b00*/  @P2 SHF.R.U32.HI R9, RZ, R5, R2 ;  /* 0x00000005ff092219 */ /* 0x000fe20000011602 */
[----:B------:R-:W-:Y:S01]  /*4b10*/  IMAD R0, R37, R0, RZ ;  /* 0x0000000025007224 */ /* 0x000fe200078e02ff */
[----:B------:R-:W-:Y:S02]  /*4b20*/  SEL R8, R10, R8, !P0 ;  /* 0x000000080a087207 */ /* 0x000fe40004000000 */
[----:B------:R-:W-:Y:S01]  /*4b30*/  SEL R2, R11, R12, !P4 ;  /* 0x0000000c0b027207 */ /* 0x000fe20006000000 */
[C---:B------:R-:W-:Y:S01]  /*4b40*/  IMAD R12, R37.reuse, R9, RZ ;  /* 0x00000009250c7224 */ /* 0x040fe200078e02ff */
[C---:B------:R-:W-:Y:S01]  /*4b50*/  ISETP.GE.AND P0, PT, R8.reuse, R0, PT ;  /* 0x000000000800720c */ /* 0x040fe20003f06270 */
[----:B------:R-:W-:Y:S03]  /*4b60*/  IMAD.HI.U32 R0, R8, R4, RZ ;  /* 0x0000000408007227 */ /* 0x000fe600078e00ff */
[----:B------:R-:W-:Y:S02]  /*4b70*/  ISETP.GE.OR P0, PT, R2, R12, P0 ;  /* 0x0000000c0200720c */ /* 0x000fe40000706670 */
[-C--:B------:R-:W-:Y:S04]  /*4b80*/  SHF.R.U32.HI R0, RZ, R5.reuse, R0 ;  /* 0x00000005ff007219 */ /* 0x080fe80000011600 */
[----:B------:R-:W-:Y:S05]  /*4b90*/  SEL R13, R8, R0, !P2 ;  /* 0x00000000080d7207 */ /* 0x000fea0005000000 */
[----:B------:R-:W-:Y:S02]  /*4ba0*/  IMAD.MOV R12, RZ, RZ, -R13 ;  /* 0x000000ffff0c7224 */ /* 0x000fe400078e0a0d */
[C---:B------:R-:W-:Y:S04]  /*4bb0*/  @!P0 IMAD.HI.U32 R0, R2.reuse, R4, RZ ;  /* 0x0000000402008227 */ /* 0x040fe800078e00ff */
[----:B------:R-:W-:Y:S01]  /*4bc0*/  IMAD R12, R37, R12, R8 ;  /* 0x0000000c250c7224 */ /* 0x000fe200078e0208 */
[----:B------:R-:W-:Y:S04]  /*4bd0*/  @!P0 SHF.R.U32.HI R0, RZ, R5, R0 ;  /* 0x00000005ff008219 */ /* 0x000fe80000011600 */
[----:B------:R-:W-:Y:S04]  /*4be0*/  @!P0 SEL R0, R2, R0, !P2 ;  /* 0x0000000002008207 */ /* 0x000fe80005000000 */
[----:B------:R-:W-:Y:S01]  /*4bf0*/  @!P0 IADD3 R13, PT, PT, R13, -R0, RZ ;  /* 0x800000000d0d8210 */ /* 0x000fe20007ffe0ff */
[----:B------:R-:W-:Y:S01]  /*4c00*/  @!P0 IMAD R0, R9, R12, R0 ;  /* 0x0000000c09008224 */ /* 0x000fe200078e0200 */
[----:B------:R-:W-:Y:S01]  /*4c10*/  IADD3 R9, PT, PT, -R8, RZ, RZ ;  /* 0x000000ff08097210 */ /* 0x000fe20007ffe1ff */
[--C-:B------:R-:W-:Y:S02]  /*4c20*/  IMAD.MOV R12, RZ, RZ, -R2.reuse ;  /* 0x000000ffff0c7224 */ /* 0x100fe400078e0a02 */
[----:B------:R-:W-:Y:S02]  /*4c30*/  @!P0 IMAD R8, R13, R37, R2 ;  /* 0x000000250d088224 */ /* 0x000fe400078e0202 */
[----:B------:R-:W-:Y:S02]  /*4c40*/  @!P0 IMAD.MOV.U32 R2, RZ, RZ, R0 ;  /* 0x000000ffff028224 */ /* 0x000fe400078e0000 */
[----:B------:R-:W-:Y:S02]  /*4c50*/  IMAD R11, R3, R12, R11 ;  /* 0x0000000c030b7224 */ /* 0x000fe400078e020b */
[----:B------:R-:W-:Y:S02]  /*4c60*/  IMAD R10, R6, R9, R10 ;  /* 0x00000009060a7224 */ /* 0x000fe400078e020a */
[----:B------:R-:W-:Y:S02]  /*4c70*/  IMAD R11, R2, R3, R11 ;  /* 0x00000003020b7224 */ /* 0x000fe400078e020b */
[----:B------:R-:W-:Y:S02]  /*4c80*/  IMAD R10, R8, R6, R10 ;  /* 0x00000006080a7224 */ /* 0x000fe400078e020a */
.L_x_91:
[----:B------:R-:W-:Y:S05]  /*4c90*/  BRA.U UP1, `(.L_x_92) ;  /* 0x0000000101107547 */ /* 0x000fea000b800000 */
[----:B------:R-:W-:Y:S04]  /*4ca0*/  MOV R2, UR6 ;  /* 0x0000000600027c02 */ /* 0x000fe80008000f00 */
[----:B------:R-:W-:Y:S04]  /*4cb0*/  SHF.L.U32 R2, R2, 0x1f, RZ ;  /* 0x0000001f02027819 */ /* 0x000fe800000006ff */
[----:B------:R-:W2:Y:S02]  /*4cc0*/  SYNCS.PHASECHK.TRANS64.TRYWAIT P0, [UR7+0x1c8], R2 ;  /* 0x0001c802ff0075a7 */ /* 0x000ea40008001107 */
[----:B--2---:R-:W-:Y:S05]  /*4cd0*/  @!P0 BRA `(.L_x_93) ;  /* 0x0000004c00e08947 */ /* 0x004fea0003800000 */
.L_x_92:
[----:B------:R-:W-:Y:S02]  /*4ce0*/  R2UR UR27, R15 ;  /* 0x000000000f1b72ca */ /* 0x000fe400000e0000 */
[----:B------:R-:W-:Y:S02]  /*4cf0*/  R2UR UR26, R14 ;  /* 0x000000000e1a72ca */ /* 0x000fe400000e0000 */
[----:B------:R-:W-:Y:S02]  /*4d00*/  ISETP.NE.U32.AND P2, PT, RZ, UR4, PT ;  /* 0x00000004ff007c0c */ /* 0x000fe4000bf45070 */
[----:B------:R-:W-:Y:S02]  /*4d10*/  SHF.L.U32 R14, R29, 0x1f, RZ ;  /* 0x0000001f1d0e7819 */ /* 0x000fe400000006ff */
[----:B------:R-:W-:Y:S05]  /*4d20*/  ISETP.NE.AND.EX P2, PT, RZ, UR5, PT, P2 ;  /* 0x00000005ff007c0c */ /* 0x000fea000bf45320 */
[----:B------:R-:W-:Y:S02]  /*4d30*/  USHF.L.U32 UR27, UR27, 0x6, URZ ;  /* 0x000000061b1b7899 */ /* 0x000fe400080006ff */
[----:B------:R-:W-:Y:S01]  /*4d40*/  UIMAD UR26, UR26, 0xc0, URZ ;  /* 0x000000c01a1a78a4 */ /* 0x000fe2000f8e02ff */
[----:B------:R-:W-:Y:S11]  /*4d50*/  BRA.U !UP3, `(.L_x_94) ;  /* 0x000000010b347547 */ /* 0x000ff6000b800000 */
[----:B------:R-:W-:Y:S01]  /*4d60*/  UPLOP3.LUT UP0, UPT, UPT, UPT, UP2, 0x80, 0x8 ;  /* 0x000000000008789c */ /* 0x000fe20003f0f020 */
[----:B--2---:R-:W-:Y:S02]  /*4d70*/  HFMA2 R0, -RZ, RZ, 0, 5.9604644775390625e-08 ;  /* 0x00000001ff007431 */ /* 0x004fe400000001ff */
[----:B------:R-:W-:Y:S03]  /*4d80*/  IMAD.MOV.U32 R88, RZ, RZ, 0x1 ;  /* 0x00000001ff587424 */ /* 0x000fe600078e00ff */
[----:B------:R-:W-:Y:S05]  /*4d90*/  PLOP3.LUT P0, PT, PT, PT, UP0, 0x80, 0x8 ;  /* 0x000000000008781c */ /* 0x000fea0003f0f008 */
[----:B------:R-:W2:Y:S01]  /*4da0*/  @UP0 LDCU.64 UR10, c[0x0][0x888] ;  /* 0x00011100ff0a07ac */ /* 0x000ea20008000a00 */
[----:B------:R-:W-:Y:S07]  /*4db0*/  @UP0 UIMAD UR8, UR36, UR4, URZ ;  /* 0x00000004240802a4 */ /* 0x000fee000f8e02ff */
[----:B------:R-:W-:Y:S01]  /*4dc0*/  @!P0 PRMT R88, R0, 0x7610, R88 ;  /* 0x0000761000588816 */ /* 0x000fe20000000058 */
[----:B--2---:R-:W-:Y:S03]  /*4dd0*/  @UP0 UIMAD.WIDE UR10, UR8, 0x4, UR10 ;  /* 0x00000004080a08a5 */ /* 0x004fe6000f8e020a */
[----:B------:R-:W2:Y:S03]  /*4de0*/  @!UP0 LDCU UR8, c[0x0][0x880] ;  /* 0x00011000ff0887ac */ /* 0x000ea60008000800 */
[----:B------:R-:W-:Y:S01]  /*4df0*/  IMAD.U32 R8, RZ, RZ, UR10 ;  /* 0x0000000aff087e24 */ /* 0x000fe2000f8e00ff */
[----:B------:R-:W-:Y:S05]  /*4e00*/  MOV R9, UR11 ;  /* 0x0000000b00097c02 */ /* 0x000fea0008000f00 */
[----:B-----5:R3:W5:Y:S02]  /*4e10*/  @P0 LDG.E R49, desc[UR46][R8.64] ;  /* 0x0000002e08310981 */ /* 0x020764000c1e1900 */
[----:B--23--:R-:W-:Y:S07]  /*4e20*/  @!P0 IMAD.U32 R49, RZ, RZ, UR8 ;  /* 0x00000008ff318e24 */ /* 0x00cfee000f8e00ff */
.L_x_94:
[----:B-----5:R-:W-:Y:S01]  /*4e30*/  @!P2 FSETP.EQ.AND P0, PT, R49, RZ, PT ;  /* 0x000000ff3100a20b */ /* 0x020fe20003f02000 */
[----:B------:R-:W-:Y:S01]  /*4e40*/  @!UPT UIADD3 URZ, UPT, UPT, URZ, URZ, URZ ;  /* 0x000000fffffff290 */ /* 0x000fe2000fffe0ff */
[----:B------:R-:W-:Y:S11]  /*4e50*/  @!P2 BRA `(.L_x_95) ;  /* 0x000000000014a947 */ /* 0x000ff60003800000 */
[----:B------:R-:W-:Y:S02]  /*4e60*/  LOP3.LUT P2, RZ, R88, 0xff, RZ, 0xc0, !PT ;  /* 0x000000ff58ff7812 */ /* 0x000fe4000784c0ff */
[----:B------:R-:W-:Y:S04]  /*4e70*/  PLOP3.LUT P0, PT, PT, PT, UP0, 0x80, 0x8 ;  /* 0x000000000008781c */ /* 0x000fe80003f0f008 */
[----:B------:R-:W-:Y:S07]  /*4e80*/  PLOP3.LUT P0, PT, P0, PT, PT, 0x8, 0x80 ;  /* 0x000000000080781c */ /* 0x000fee000070e170 */
[----:B------:R-:W-:Y:S11]  /*4e90*/  @P2 FSETP.EQ.AND P0, PT, R49, RZ, PT ;  /* 0x000000ff3100220b */ /* 0x000ff60003f02000 */
[----:B------:R-:W-:Y:S02]  /*4ea0*/  @!UPT UIADD3 URZ, UPT, UPT, URZ, URZ, URZ ;  /* 0x000000fffffff290 */ /* 0x000fe4000fffe0ff */
.L_x_95:
[----:B------:R-:W3:Y:S01]  /*4eb0*/  SYNCS.PHASECHK.TRANS64.TRYWAIT P2, [UR7+0x1a8], R14 ;  /* 0x0001a80eff0075a7 */ /* 0x000ee20008041107 */
[----:B------:R-:W-:Y:S04]  /*4ec0*/  ELECT P4, URZ, PT ;  /* 0x0000000000ff782f */ /* 0x000fe80003880000 */
[----:B------:R-:W-:Y:S11]  /*4ed0*/  PLOP3.LUT P4, PT, P0, P4, PT, 0xf2, 0x2f ;  /* 0x00000000002f781c */ /* 0x000ff60000789e72 */
[----:B------:R-:W-:Y:S02]  /*4ee0*/  @!UPT UIADD3 URZ, UPT, UPT, URZ, URZ, URZ ;  /* 0x000000fffffff290 */ /* 0x000fe4000fffe0ff */
[----:B-1----:R-:W-:Y:S05]  /*4ef0*/  @!P4 IADD3 R8, P0, PT, R30, 0x580, RZ ;  /* 0x000005801e08c810 */ /* 0x002fea0007f1e0ff */
[----:B--2---:R-:W-:Y:S01]  /*4f00*/  @!P4 IMAD.X R2, RZ, RZ, R31, P0 ;  /* 0x000000ffff02c224 */ /* 0x004fe200000e061f */
[----:B---3--:R-:W-:Y:S07]  /*4f10*/  @!P2 BRA `(.L_x_96) ;  /* 0x0000004c0068a947 */ /* 0x008fee0003800000 */
.L_x_216:
[----:B------:R-:W-:Y:S01]  /*4f20*/  @!P4 R2UR UR8, R2 ;  /* 0x000000000208c2ca */ /* 0x000fe200000e0000 */
[----:B------:R-:W-:Y:S01]  /*4f30*/  VOTEU.ALL UP1, P4 ;  /* 0x0000000000ff7886 */ /* 0x000fe20002020000 */
[----:B------:R-:W-:Y:S01]  /*4f40*/  @!P4 R2UR UR9, R8 ;  /* 0x000000000809c2ca */ /* 0x000fe200000e0000 */
[----:B-1----:R-:W-:Y:S01]  /*4f50*/  @!P4 IMAD.MOV.U32 R0, RZ, RZ, 0x2000 ;  /* 0x00002000ff00c424 */ /* 0x002fe200078e00ff */
[----:B------:R-:W-:Y:S01]  /*4f60*/  UMOV UR10, 0x0 ;  /* 0x00000000000a7882 */ /* 0x000fe20000000000 */
[----:B------:R-:W-:Y:S01]  /*4f70*/  UMOV UR11, 0x10000000 ;  /* 0x10000000000b7882 */ /* 0x000fe20000000000 */
[----:B------:R-:W-:Y:S01]  /*4f80*/  @!UP1 UIADD3 UR24, UPT, UPT, UR7, 0x400, URZ ;  /* 0x0000040007189890 */ /* 0x000fe2000fffe0ff */
[----:B------:R-:W-:Y:S01]  /*4f90*/  VOTEU.ALL UP1, P4 ;  /* 0x0000000000ff7886 */ /* 0x000fe20002020000 */
[----:B------:R-:W-:Y:S05]  /*4fa0*/  UMOV UR28, UR36 ;  /* 0x00000024001c7c82 */ /* 0x000fea0008000000 */
[----:B------:R-:W-:Y:S01]  /*4fb0*/  IMAD.U32 R9, RZ, RZ, UR8 ;  /* 0x00000008ff097e24 */ /* 0x000fe2000f8e00ff */
[----:B------:R-:W-:Y:S01]  /*4fc0*/  UPRMT UR8, UR37, 0x654, UR25 ;  /* 0x0000065425087896 */ /* 0x000fe20008000019 */
[----:B------:R-:W-:Y:S03]  /*4fd0*/  IMAD.U32 R8, RZ, RZ, UR9 ;  /* 0x00000009ff087e24 */ /* 0x000fe6000f8e00ff */
[----:B------:R-:W-:Y:S02]  /*4fe0*/  @!P4 R2UR UR15, R9 ;  /* 0x00000000090fc2ca */ /* 0x000fe400000e0000 */
[----:B------:R-:W-:Y:S02]  /*4ff0*/  @!P4 R2UR UR14, R8 ;  /* 0x00000000080ec2ca */ /* 0x000fe400000e0000 */
[----:B------:R-:W-:Y:S05]  /*5000*/  @!P4 IADD3 R8, P0, PT, R30, 0x580, RZ ;  /* 0x000005801e08c810 */ /* 0x000fea0007f1e0ff */
[----:B------:R-:W-:Y:S06]  /*5010*/  @!P4 IMAD.X R2, RZ, RZ, R31, P0 ;  /* 0x000000ffff02c224 */ /* 0x000fec00000e061f */
[----:B------:R1:W-:Y:S01]  /*5020*/  @!UP1 UTMALDG.3D [UR24], [UR14], desc[UR10] ;  /* 0x00000a180e0095b4 */ /* 0x0003e20008011000 */
[----:B------:R1:W-:Y:S01]  /*5030*/  @!P4 SYNCS.ARRIVE.TRANS64.RED.A0TR RZ, [UR7+0x190], R0 ;  /* 0x00019000ffffc9a7 */ /* 0x0003e20008300407 */
[----:B------:R-:W-:Y:S01]  /*5040*/  SYNCS.ARRIVE.TRANS64.RED.A1T0 RZ, [UR8], RZ ;  /* 0x000000ffffff79a7 */ /* 0x000fe20008100408 */
[----:B------:R-:W2:Y:S02]  /*5050*/  SYNCS.PHASECHK.TRANS64.TRYWAIT P2, [UR7+0x1b0], R14 ;  /* 0x0001b00eff0075a7 */ /* 0x000ea40008041107 */
[----:B-12---:R-:W-:Y:S05]  /*5060*/  @!P2 BRA `(.L_x_97) ;  /* 0x0000004c002ca947 */ /* 0x006fea0003800000 */
.L_x_218:
[----:B------:R-:W2:Y:S01]  /*5070*/  LDC.64 R12, c[0x0][0xb18] ;  /* 0x0002c600ff0c7b82 */ /* 0x000ea20000000a00 */
[----:B------:R-:W-:Y:S01]  /*5080*/  @!P4 R2UR UR8, R2 ;  /* 0x000000000208c2ca */ /* 0x000fe200000e0000 */
[----:B------:R-:W-:Y:S01]  /*5090*/  VOTEU.ALL UP1, P4 ;  /* 0x0000000000ff7886 */ /* 0x000fe20002020000 */
[----:B------:R-:W-:Y:S01]  /*50a0*/  @!P4 R2UR UR9, R8 ;  /* 0x000000000809c2ca */ /* 0x000fe200000e0000 */
[----:B-1----:R-:W-:Y:S01]  /*50b0*/  @!P4 IMAD.MOV.U32 R0, RZ, RZ, 0x2000 ;  /* 0x00002000ff00c424 */ /* 0x002fe200078e00ff */
[----:B------:R-:W-:Y:S03]  /*50c0*/  UMOV UR10, 0x0 ;  /* 0x00000000000a7882 */ /* 0x000fe60000000000 */
[----:B------:R-:W1:Y:S01]  /*50d0*/  @!P1 LDC R2, c[0x0][0xb0c] ;  /* 0x0002c300ff029b82 */ /* 0x000e620000000800 */
[----:B------:R-:W-:Y:S01]  /*50e0*/  @!UP1 UIADD3 UR18, UPT, UPT, UR26, 0x40, URZ ;  /* 0x000000401a129890 */ /* 0x000fe2000fffe0ff */
[----:B------:R-:W-:Y:S01]  /*50f0*/  @P3 SHF.R.U32.HI R26, RZ, 0x10, R21 ;  /* 0x00000010ff1a3819 */ /* 0x000fe20000011615 */
[----:B------:R-:W-:Y:S01]  /*5100*/  @!UP1 UIADD3 UR16, UPT, UPT, UR7, 0x2400, URZ ;  /* 0x0000240007109890 */ /* 0x000fe2000fffe0ff */
[----:B------:R-:W-:Y:S01]  /*5110*/  VIADD R28, R28, 0x1 ;  /* 0x000000011c1c7836 */ /* 0x000fe20000000000 */
[----:B------:R-:W-:Y:S01]  /*5120*/  VOTEU.ALL UP1, P4 ;  /* 0x0000000000ff7886 */ /* 0x000fe20002020000 */
[----:B------:R-:W-:Y:S01]  /*5130*/  UMOV UR11, 0x10000000 ;  /* 0x10000000000b7882 */ /* 0x000fe20000000000 */
[----:B------:R-:W-:Y:S01]  /*5140*/  UMOV UR19, UR27 ;  /* 0x0000001b00137c82 */ /* 0x000fe20008000000 */
[----:B------:R-:W-:Y:S01]  /*5150*/  IMAD.U32 R9, RZ, RZ, UR8 ;  /* 0x00000008ff097e24 */ /* 0x000fe2000f8e00ff */
[----:B------:R-:W-:Y:S01]  /*5160*/  UMOV UR20, UR36 ;  /* 0x0000002400147c82 */ /* 0x000fe20008000000 */
[----:B------:R-:W-:Y:S01]  /*5170*/  IMAD.U32 R8, RZ, RZ, UR9 ;  /* 0x00000009ff087e24 */ /* 0x000fe2000f8e00ff */
[----:B------:R-:W-:Y:S02]  /*5180*/  UPRMT UR8, UR37, 0x654, UR17 ;  /* 0x0000065425087896 */ /* 0x000fe40008000011 */
[----:B------:R-:W-:Y:S02]  /*5190*/  @!P4 R2UR UR15, R9 ;  /* 0x00000000090fc2ca */ /* 0x000fe400000e0000 */
[----:B------:R-:W-:Y:S02]  /*51a0*/  @!P4 R2UR UR14, R8 ;  /* 0x00000000080ec2ca */ /* 0x000fe400000e0000 */
[----:B------:R-:W3:Y:S11]  /*51b0*/  LDC.64 R8, c[0x0][0xb10] ;  /* 0x0002c400ff087b82 */ /* 0x000ef60000000a00 */
[----:B------:R1:W-:Y:S01]  /*51c0*/  @!UP1 UTMALDG.3D [UR16], [UR14], desc[UR10] ;  /* 0x00000a100e0095b4 */ /* 0x0003e20008011000 */
[----:B------:R5:W-:Y:S01]  /*51d0*/  @!P4 SYNCS.ARRIVE.TRANS64.RED.A0TR RZ, [UR7+0x198], R0 ;  /* 0x00019800ffffc9a7 */ /* 0x000be20008300407 */
[C---:B---3--:R-:W-:Y:S01]  /*51e0*/  @!P1 IMAD.HI.U32 R8, R11.reuse, R8, RZ ;  /* 0x000000080b089227 */ /* 0x048fe200078e00ff */
[----:B--2---:R-:W-:Y:S02]  /*51f0*/  @!P1 ISETP.NE.AND P0, PT, R12, 0x1, PT ;  /* 0x000000010c00980c */ /* 0x004fe40003f05270 */
[----:B-1----:R-:W-:Y:S01]  /*5200*/  @!P1 ISETP.NE.AND P2, PT, R2, 0x1, PT ;  /* 0x000000010200980c */ /* 0x002fe20003f45270 */
[----:B------:R-:W-:Y:S01]  /*5210*/  SYNCS.ARRIVE.TRANS64.RED.A1T0 RZ, [UR8], RZ ;  /* 0x000000ffffff79a7 */ /* 0x000fe20008100408 */
[C---:B------:R-:W-:Y:S01]  /*5220*/  @!P1 IMAD.HI.U32 R13, R10.reuse, R13, RZ ;  /* 0x0000000d0a0d9227 */ /* 0x040fe200078e00ff */
[----:B------:R-:W-:Y:S04]  /*5230*/  @!P1 SHF.R.U32.HI R8, RZ, R9, R8 ;  /* 0x00000009ff089219 */ /* 0x000fe80000011608 */
[----:B------:R-:W-:Y:S01]  /*5240*/  @!P1 SEL R8, R11, R8, !P2 ;  /* 0x000000080b089207 */ /* 0x000fe20005000000 */
[----:B------:R-:W1:Y:S01]  /*5250*/  SYNCS.PHASECHK.TRANS64.TRYWAIT P5, [UR7+0x1b8], R14 ;  /* 0x0001b80eff0075a7 */ /* 0x000e6200080a1107 */
[----:B-----5:R-:W2:Y:S02]  /*5260*/  @!P1 LDC R0, c[0x0][0xb20] ;  /* 0x0002c800ff009b82 */ /* 0x020ea40000000800 */
[----:B--2---:R-:W-:Y:S04]  /*5270*/  @!P1 SHF.R.U32.HI R0, RZ, R0, R13 ;  /* 0x00000000ff009219 */ /* 0x004fe8000001160d */
[----:B------:R-:W-:Y:S05]  /*5280*/  @!P1 SEL R9, R10, R0, !P0 ;  /* 0x000000000a099207 */ /* 0x000fea0004000000 */
[----:B------:R-:W-:Y:S02]  /*5290*/  @!P1 IMAD.IADD R0, R9, 0x1, -R8 ;  /* 0x0000000109009824 */ /* 0x000fe400078e0a08 */
[----:B------:R-:W-:Y:S02]  /*52a0*/  @!P1 IMAD.IADD R8, R8, 0x1, -R9 ;  /* 0x0000000108089824 */ /* 0x000fe400078e0a09 */
[----:B------:R-:W-:Y:S02]  /*52b0*/  @!P1 IMAD R11, R0, R2, R11 ;  /* 0x00000002000b9224 */ /* 0x000fe400078e020b */
[----:B------:R-:W-:Y:S01]  /*52c0*/  @!P1 IMAD R10, R8, R12, R10 ;  /* 0x0000000c080a9224 */ /* 0x000fe200078e020a */
[----:B-1----:R-:W-:Y:S06]  /*52d0*/  @!P5 BRA `(.L_x_98) ;  /* 0x0000004800a8d947 */ /* 0x002fec0003800000 */
.L_x_220:
[----:B------:R-:W-:Y:S01]  /*52e0*/  @!P4 IADD3 R2, P0, PT, R30, 0x580, RZ ;  /* 0x000005801e02c810 */ /* 0x000fe20007f1e0ff */
[----:B------:R-:W-:Y:S01]  /*52f0*/  VOTEU.ALL UP1, P4 ;  /* 0x0000000000ff7886 */ /* 0x000fe20002020000 */
[----:B------:R-:W-:Y:S01]  /*5300*/  UMOV UR18, 0x0 ;  /* 0x0000000000127882 */ /* 0x000fe20000000000 */
[----:B------:R-:W-:Y:S01]  /*5310*/  UMOV UR19, 0x10000000 ;  /* 0x1000000000137882 */ /* 0x000fe20000000000 */
[----:B------:R-:W-:Y:S01]  /*5320*/  @!P4 R2UR UR9, R2 ;  /* 0x000000000209c2ca */ /* 0x000fe200000e0000 */
[----:B-1----:R-:W-:Y:S01]  /*5330*/  @!P4 IMAD.X R0, RZ, RZ, R31, P0 ;  /* 0x000000ffff00c224 */ /* 0x002fe200000e061f */
[----:B------:R-:W-:Y:S01]  /*5340*/  @!UP1 UIADD3 UR10, UPT, UPT, UR26, 0x80, URZ ;  /* 0x000000801a0a9890 */ /* 0x000fe2000fffe0ff */
[----:B------:R-:W-:Y:S01]  /*5350*/  ISETP.NE.AND P0, PT, R28, 0x2, PT ;  /* 0x000000021c00780c */ /* 0x000fe20003f05270 */
[----:B------:R-:W-:Y:S01]  /*5360*/  UMOV UR11, UR27 ;  /* 0x0000001b000b7c82 */ /* 0x000fe20008000000 */
[----:B------:R-:W-:Y:S01]  /*5370*/  UMOV UR12, UR36 ;  /* 0x00000024000c7c82 */ /* 0x000fe20008000000 */
[----:B------:R-:W-:Y:S01]  /*5380*/  @!P4 R2UR UR8, R0 ;  /* 0x000000000008c2ca */ /* 0x000fe200000e0000 */
[----:B------:R-:W-:Y:S01]  /*5390*/  IMAD.IADD R14, R10, 0x1, R86 ;  /* 0x000000010a0e7824 */ /* 0x000fe200078e0256 */
[----:B------:R-:W-:Y:S01]  /*53a0*/  @P3 R2UR UR36, R26 ;  /* 0x000000001a2432ca */ /* 0x000fe200000e0000 */
[----:B------:R-:W-:Y:S01]  /*53b0*/  IMAD.IADD R15, R11, 0x1, R87 ;  /* 0x000000010b0f7824 */ /* 0x000fe200078e0257 */
[----:B------:R-:W-:Y:S02]  /*53c0*/  SEL R0, RZ, 0x1, P0 ;  /* 0x00000001ff007807 */ /* 0x000fe40000000000 */
[----:B------:R-:W-:Y:S01]  /*53d0*/  LOP3.LUT R29, R29, 0x1, RZ, 0x3c, !PT ;  /* 0x000000011d1d7812 */ /* 0x000fe200078e3cff */
[----:B------:R-:W-:Y:S01]  /*53e0*/  IMAD.U32 R8, RZ, RZ, UR9 ;  /* 0x00000009ff087e24 */ /* 0x000fe2000f8e00ff */
[----:B------:R-:W-:Y:S01]  /*53f0*/  @!UP1 UIADD3 UR9, UPT, UPT, UR7, 0x1a0, URZ ;  /* 0x000001a007099890 */ /* 0x000fe2000fffe0ff */
[----:B------:R-:W-:Y:S02]  /*5400*/  LOP3.LUT R27, R27, R0, RZ, 0x3c, !PT ;  /* 0x000000001b1b7212 */ /* 0x000fe400078e3cff */
[----:B------:R-:W-:Y:S02]  /*5410*/  SEL R28, R28, RZ, P0 ;  /* 0x000000ff1c1c7207 */ /* 0x000fe40000000000 */
[----:B------:R-:W-:Y:S01]  /*5420*/  IMAD.U32 R9, RZ, RZ, UR8 ;  /* 0x00000008ff097e24 */ /* 0x000fe2000f8e00ff */
[----:B------:R-:W-:Y:S01]  /*5430*/  @!P4 R2UR UR14, R8 ;  /* 0x00000000080ec2ca */ /* 0x000fe200000e0000 */
[----:B------:R-:W-:Y:S01]  /*5440*/  @!UP1 UIADD3 UR8, UPT, UPT, UR7, 0x4400, URZ ;  /* 0x0000440007089890 */ /* 0x000fe2000fffe0ff */
[----:B------:R-:W-:Y:S02]  /*5450*/  VOTEU.ALL UP1, P4 ;  /* 0x0000000000ff7886 */ /* 0x000fe40002020000 */
[----:B------:R-:W-:Y:S11]  /*5460*/  @!P4 R2UR UR15, R9 ;  /* 0x00000000090fc2ca */ /* 0x000ff600000e0000 */
[----:B------:R-:W-:Y:S02]  /*5470*/  @!UPT UIADD3 URZ, UPT, UPT, URZ, URZ, URZ ;  /* 0x000000fffffff290 */ /* 0x000fe4000fffe0ff */
[----:B------:R2:W-:Y:S01]  /*5480*/  @!UP1 UTMALDG.3D [UR8], [UR14], desc[UR18] ;  /* 0x000012080e0095b4 */ /* 0x0005e20008011000 */
[----:B------:R2:W-:Y:S01]  /*5490*/  @!P4 SYNCS.ARRIVE.TRANS64.RED.A0TR RZ, [UR7+0x1a0], R25 ;  /* 0x0001a019ffffc9a7 */ /* 0x0005e20008300407 */
[----:B------:R-:W-:Y:S01]  /*54a0*/  UPLOP3.LUT UP1, UPT, UPT, UPT, UPT, 0x80, 0x8 ;  /* 0x000000000008789c */ /* 0x000fe20003f2f070 */
[----:B------:R-:W-:Y:S01]  /*54b0*/  SYNCS.ARRIVE.TRANS64.RED.A1T0 RZ, [UR13], RZ ;  /* 0x000000ffffff79a7 */ /* 0x000fe2000810040d */
[----:B------:R-:W-:Y:S09]  /*54c0*/  @P3 BRA `(.L_x_99) ;  /* 0xfffffff000f83947 */ /* 0x000ff2000383ffff */
[----:B------:R-:W-:-:S04]  /*54d0*/  SHF.L.U32 R2, R29, 0x1f, RZ ;  /* 0x0000001f1d027819 */ /* 0x000fc800000006ff */
[----:B------:R-:W1:Y:S02]  /*54e0*/  SYNCS.PHASECHK.TRANS64.TRYWAIT P0, [UR7+0x1a8], R2 ;  /* 0x0001a802ff0075a7 */ /* 0x000e640008001107 */
[----:B-1----:R-:W-:Y:S05]  /*54f0*/  @!P0 BRA `(.L_x_100) ;  /* 0x0000004800388947 */ /* 0x002fea0003800000 */
.L_x_222:
[----:B------:R-:W3:Y:S02]  /*5500*/  SYNCS.PHASECHK.TRANS64.TRYWAIT P0, [UR7+0x1b0], R2 ;  /* 0x0001b002ff0075a7 */ /* 0x000ee40008001107 */
[----:B---3--:R-:W-:Y:S05]  /*5510*/  @!P0 BRA `(.L_x_101) ;  /* 0x0000004800488947 */ /* 0x008fea0003800000 */
.L_x_224:
[----:B-1----:R-:W-:-:S07]  /*5520*/  MOV R0, UR7 ;  /* 0x0000000700007c02 */ /* 0x002fce0008000f00 */
.L_x_102:
[----:B-1----:R-:W-:-:S04]  /*5530*/  SHF.L.U32 R2, R29, 0x1f, RZ ;  /* 0x0000001f1d027819 */ /* 0x002fc800000006ff */
[----:B------:R1:W3:Y:S03]  /*5540*/  SYNCS.PHASECHK.TRANS64.TRYWAIT P0, [R0+URZ+0x1b8], R2 ;  /* 0x0001b802000075a7 */ /* 0x0002e600080011ff */
[----:B---3--:R-:W-:Y:S05]  /*5550*/  @!P0 NANOSLEEP.SYNCS 0x989680 ;  /* 0x009896800000895d */ /* 0x008fea0003900000 */
[----:B------:R-:W3:Y:S02]  /*5560*/  @!P0 SYNCS.PHASECHK.TRANS64 P0, [R0+URZ+0x1b8], R2 ;  /* 0x0001b802000085a7 */ /* 0x000ee400080010ff */
[----:B--23--:R-:W-:Y:S05]  /*5570*/  @P0 EXIT ;  /* 0x000000000000094d */ /* 0x00cfea0003800000 */
[----:B------:R-:W-:Y:S05]  /*5580*/  BRA `(.L_x_102) ;  /* 0xfffffffc00e87947 */ /* 0x000fea000383ffff */
.L_x_89:
[----:B------:R-:W-:-:S06]  /*5590*/  UISETP.GE.AND UP1, UPT, UR8, 0x4, UPT ;  /* 0x000000040800788c */ /* 0x000fcc000bf26270 */
[----:B------:R-:W-:-:S13]  /*55a0*/  PLOP3.LUT P0, PT, PT, PT, UP1, 0x80, 0x8 ;  /* 0x000000000008781c */ /* 0x000fda0003f0f018 */
[----:B------:R-:W-:Y:S05]  /*55b0*/  @!P0 EXIT ;  /* 0x000000000000894d */ /* 0x000fea0003800000 */
[----:B------:R-:W-:Y:S01]  /*55c0*/  BAR.SYNC.DEFER_BLOCKING 0x6, 0xa0 ;  /* 0x0182800000007b1d */ /* 0x000fe20000010000 */
[C---:B------:R-:W-:Y:S01]  /*55d0*/  IMAD.SHL.U32 R4, R101.reuse, 0x40, RZ ;  /* 0x0000004065047824 */ /* 0x040fe200078e00ff */
[----:B------:R-:W-:Y:S01]  /*55e0*/  SHF.R.U32.HI R3, RZ, 0x1, R101 ;  /* 0x00000001ff037819 */ /* 0x000fe20000011665 */
[C---:B------:R-:W-:Y:S01]  /*55f0*/  IMAD.U32 R36, R101.reuse, 0x10000, RZ ;  /* 0x0001000065247824 */ /* 0x040fe200078e00ff */
[C---:B------:R-:W-:Y:S01]  /*5600*/  R2P PR, R101.reuse, 0x6 ;  /* 0x0000000665007804 */ /* 0x040fe20000000000 */
[C---:B------:R-:W-:Y:S01]  /*5610*/  IMAD.SHL.U32 R2, R101.reuse, 0x20, RZ ;  /* 0x0000002065027824 */ /* 0x040fe200078e00ff */
[----:B------:R-:W-:Y:S02]  /*5620*/  UMOV UR48, 0x400 ;  /* 0x0000040000307882 */ /* 0x000fe40000000000 */
[----:B------:R-:W1:Y:S01]  /*5630*/  LDC R91, c[0x0][0x370] ;  /* 0x0000dc00ff5b7b82 */ /* 0x000e620000000800 */
[----:B------:R-:W-:Y:S01]  /*5640*/  ULEA UR48, UR37, UR48, 0x18 ;  /* 0x0000003025307291 */ /* 0x000fe2000f8ec0ff */
[C---:B------:R-:W-:Y:S01]  /*5650*/  LOP3.LUT R5, R4.reuse, 0x1c0, RZ, 0xc0, !PT ;  /* 0x000001c004057812 */ /* 0x040fe200078ec0ff */
[----:B------:R-:W-:Y:S01]  /*5660*/  IMAD.SHL.U32 R92, R101, 0x8, RZ ;  /* 0x00000008655c7824 */ /* 0x000fe200078e00ff */
[----:B------:R-:W-:Y:S01]  /*5670*/  LOP3.LUT R4, R4, 0x200, RZ, 0xc0, !PT ;  /* 0x0000020004047812 */ /* 0x000fe200078ec0ff */
[----:B------:R-:W-:Y:S01]  /*5680*/  IMAD.MOV.U32 R99, RZ, RZ, 0x20 ;  /* 0x00000020ff637424 */ /* 0x000fe200078e00ff */
[----:B------:R-:W-:Y:S01]  /*5690*/  LOP3.LUT R3, R5, 0x8, R3, 0xf8, !PT ;  /* 0x0000000805037812 */ /* 0x000fe200078ef803 */
[----:B------:R-:W-:Y:S01]  /*56a0*/  UIADD3 UR4, UPT, UPT, UR48, 0x400, URZ ;  /* 0x0000040030047890 */ /* 0x000fe2000fffe0ff */
[----:B------:R-:W2:Y:S01]  /*56b0*/  LDC R43, c[0x0][0xb0c] ;  /* 0x0002c300ff2b7b82 */ /* 0x000ea20000000800 */
[----:B------:R-:W-:Y:S01]  /*56c0*/  LOP3.LUT R36, R36, 0x600000, RZ, 0xc0, !PT ;  /* 0x0060000024247812 */ /* 0x000fe200078ec0ff */
[----:B------:R-:W-:Y:S01]  /*56d0*/  IMAD.MOV.U32 R98, RZ, RZ, 0x1 ;  /* 0x00000001ff627424 */ /* 0x000fe200078e00ff */
[----:B------:R-:W-:Y:S01]  /*56e0*/  LOP3.LUT R2, R4, 0xc00, R2, 0xf8, !PT ;  /* 0x00000c0004027812 */ /* 0x000fe200078ef802 */
[----:B------:R-:W-:Y:S01]  /*56f0*/  IMAD.MOV.U32 R46, RZ, RZ, RZ ;  /* 0x000000ffff2e7224 */ /* 0x000fe200078e00ff */
[----:B------:R-:W-:-:S02]  /*5700*/  LOP3.LUT R92, R3, 0x38, R92, 0x78, !PT ;  /* 0x00000038035c7812 */ /* 0x000fc400078e785c */
[----:B------:R-:W-:Y:S02]  /*5710*/  CS2R R96, SRZ ;  /* 0x0000000000607805 */ /* 0x000fe4000001ff00 */
[----:B------:R-:W-:Y:S01]  /*5720*/  SEL R100, R99, 0xffffffe0, !P2 ;  /* 0xffffffe063647807 */ /* 0x000fe20005000000 */
[----:B------:R-:W4:Y:S01]  /*5730*/  LDC R89, c[0x0][0xb20] ;  /* 0x0002c800ff597b82 */ /* 0x000f220000000800 */
[----:B------:R-:W3:Y:S01]  /*5740*/  LDS R0, [UR48+0x280] ;  /* 0x00028030ff007984 */ /* 0x000ee20008000800 */
[----:B------:R-:W-:Y:S01]  /*5750*/  LOP3.LUT R92, R2, R92, RZ, 0xfc, !PT ;  /* 0x0000005c025c7212 */ /* 0x000fe200078efcff */
[----:B------:R-:W-:Y:S01]  /*5760*/  IMAD.MOV.U32 R104, RZ, RZ, RZ ;  /* 0x000000ffff687224 */ /* 0x000fe200078e00ff */
[----:B------:R-:W-:Y:S01]  /*5770*/  LOP3.LUT R101, R101, 0x60, RZ, 0xc0, !PT ;  /* 0x0000006065657812 */ /* 0x000fe200078ec0ff */
[----:B------:R-:W-:Y:S01]  /*5780*/  IMAD.U32 R94, RZ, RZ, UR4 ;  /* 0x00000004ff5e7e24 */ /* 0x000fe2000f8e00ff */
[----:B------:R-:W-:Y:S01]  /*5790*/  SEL R99, R99, 0xffffffe0, !P1 ;  /* 0xffffffe063637807 */ /* 0x000fe20004800000 */
[----:B------:R-:W1:Y:S01]  /*57a0*/  LDCU.64 UR52, c[0x0][0x348] ;  /* 0x00006900ff3477ac */ /* 0x000e620008000a00 */
[----:B------:R-:W1:Y:S01]  /*57b0*/  LDC R42, c[0x0][0xb30] ;  /* 0x0002cc00ff2a7b82 */ /* 0x000e620000000800 */
[----:B------:R-:W1:Y:S01]  /*57c0*/  LDCU.64 UR38, c[0x0][0x888] ;  /* 0x00011100ff2677ac */ /* 0x000e620008000a00 */
[----:B------:R-:W1:Y:S06]  /*57d0*/  LDCU.64 UR44, c[0x0][0x890] ;  /* 0x00011200ff2c77ac */ /* 0x000e6c0008000a00 */
[----:B------:R-:W1:Y:S01]  /*57e0*/  LDC.64 R84, c[0x0][0xb10] ;  /* 0x0002c400ff547b82 */ /* 0x000e620000000a00 */
[----:B------:R-:W-:Y:S01]  /*57f0*/  UMOV UR50, URZ ;  /* 0x000000ff00327c82 */ /* 0x000fe20008000000 */
[----:B------:R-:W-:-:S06]  /*5800*/  UMOV UR49, URZ ;  /* 0x000000ff00317c82 */ /* 0x000fcc0008000000 */
[----:B------:R-:W1:Y:S08]  /*5810*/  LDC.64 R40, c[0x0][0xb18] ;  /* 0x0002c600ff287b82 */ /* 0x000e700000000a00 */
[----:B------:R-:W1:Y:S08]  /*5820*/  LDC.64 R38, c[0x0][0xb28] ;  /* 0x0002ca00ff267b82 */ /* 0x000e700000000a00 */
[----:B------:R-:W1:Y:S01]  /*5830*/  LDC.64 R82, c[0x0][0x8b0] ;  /* 0x00022c00ff527b82 */ /* 0x000e620000000a00 */
[----:B---3--:R-:W-:-:S07]  /*5840*/  IMAD.IADD R36, R0, 0x1, R36 ;  /* 0x0000000100247824 */ /* 0x008fce00078e0224 */
[----:B------:R-:W3:Y:S08]  /*5850*/  LDC.64 R80, c[0x0][0x8a8] ;  /* 0x00022a00ff507b82 */ /* 0x000ef00000000a00 */
[----:B--2-4-:R-:W1:Y:S02]  /*5860*/  LDC R90, c[0x0][0x374] ;  /* 0x0000dd00ff5a7b82 */ /* 0x014e640000000800 */
.L_x_139:
[----:B------:R-:W-:Y:S02]  /*5870*/  LEA R0, R104, UR48, 0x3 ;  /* 0x0000003068007c11 */ /* 0x000fe4000f8e18ff */
[----:B------:R-:W-:Y:S02]  /*5880*/  SHF.L.U32 R2, R96, 0x1f, RZ ;  /* 0x0000001f60027819 */ /* 0x000fe400000006ff */
[----:B-1----:R-:W-:Y:S02]  /*5890*/  LEA R16, R104, UR48, 0x4 ;  /* 0x0000003068107c11 */ /* 0x002fe4000f8e20ff */
[----:B------:R-:W2:Y:S02]  /*58a0*/  SYNCS.PHASECHK.TRANS64.TRYWAIT P0, [R0+URZ+0x1d0], R2 ;  /* 0x0001d002000075a7 */ /* 0x000ea400080011ff */
[----:B--2---:R-:W-:Y:S05]  /*58b0*/  @!P0 BRA `(.L_x_103) ;  /* 0x0000004400788947 */ /* 0x004fea0003800000 */
.L_x_225:
[----:B------:R-:W4:Y:S01]  /*58c0*/  LDC.64 R10, c[0x0][0xb10] ;  /* 0x0002c400ff0a7b82 */ /* 0x000f220000000a00 */
[----:B------:R-:W3:Y:S01]  /*58d0*/  LDS.128 R16, [R16+0x260] ;  /* 0x0002600010107984 */ /* 0x000ee20000000c00 */
[----:B-1----:R-:W-:Y:S01]  /*58e0*/  ISETP.NE.AND P1, PT, R42, 0x1, PT ;  /* 0x000000012a00780c */ /* 0x002fe20003f25270 */
[----:B--2---:R-:W-:Y:S01]  /*58f0*/  VIADD R0, R0, 0x1e0 ;  /* 0x000001e000007836 */ /* 0x004fe20000000000 */
[----:B------:R-:W-:Y:S04]  /*5900*/  ISETP.GE.AND P0, PT, R37, 0x1, PT ;  /* 0x000000012500780c */ /* 0x000fe80003f06270 */
[----:B------:R-:W1:Y:S01]  /*5910*/  LDC.64 R8, c[0x0][0xb18] ;  /* 0x0002c600ff087b82 */ /* 0x000e620000000a00 */
[----:B------:R-:W-:Y:S01]  /*5920*/  PRMT R0, RZ, 0x654, R0 ;  /* 0x00000654ff007816 */ /* 0x000fe20000000000 */
[----:B------:R-:W-:Y:S01]  /*5930*/  @!PT LDS RZ, [RZ] ;  /* 0x00000000fffff984 */ /* 0x000fe20000000800 */
[----:B------:R-:W-:Y:S01]  /*5940*/  @!PT LDS RZ, [RZ] ;  /* 0x00000000fffff984 */ /* 0x000fe20000000800 */
[----:B------:R-:W-:Y:S01]  /*5950*/  @!PT LDS RZ, [RZ] ;  /* 0x00000000fffff984 */ /* 0x000fe20000000800 */
[----:B------:R-:W-:Y:S01]  /*5960*/  @!PT LDS RZ, [RZ] ;  /* 0x00000000fffff984 */ /* 0x000fe20000000800 */
[----:B------:R2:W-:Y:S06]  /*5970*/  MEMBAR.ALL.CTA ;  /* 0x0000000000007992 */ /* 0x0005ec0000008000 */
[----:B--2---:R-:W2:Y:S01]  /*5980*/  FENCE.VIEW.ASYNC.S ;  /* 0x00000000000073c6 */ /* 0x004ea20000000000 */
[----:B------:R-:W1:Y:S08]  /*5990*/  @!P1 LDC R12, c[0x0][0xb20] ;  /* 0x0002c800ff0c9b82 */ /* 0x000e700000000800 */
[----:B------:R-:W1:Y:S01]  /*59a0*/  @!P1 LDC R7, c[0x0][0xb0c] ;  /* 0x0002c300ff079b82 */ /* 0x000e620000000800 */
[----:B--2---:R2:W-:Y:S01]  /*59b0*/  SYNCS.ARRIVE.TRANS64.RED.A1T0 RZ, [R0+URZ], RZ ;  /* 0x000000ff00ff79a7 */ /* 0x0045e200081004ff */
[----:B---3--:R-:W-:Y:S04]  /*59c0*/  LOP3.LUT P4, RZ, R18, 0x1, RZ, 0xc0, !PT ;  /* 0x0000000112ff7812 */ /* 0x008fe8000788c0ff */
[----:B------:R-:W-:Y:S09]  /*59d0*/  P2R R102, PR, RZ, 0x10 ;  /* 0x00000010ff667803 */ /* 0x000ff20000000000 */
[----:B------:R-:W-:Y:S02]  /*59e0*/  @P4 MOV R45, R16 ;  /* 0x00000010002d4202 */ /* 0x000fe40000000f00 */
[----:B------:R-:W-:Y:S01]  /*59f0*/  @P4 LOP3.LUT R44, R17, 0xffff, RZ, 0xc0, !PT ;  /* 0x0000ffff112c4812 */ /* 0x000fe200078ec0ff */
[----:B--2-4-:R-:W-:Y:S06]  /*5a00*/  @!P0 BRA `(.L_x_104) ;  /* 0x0000000000a48947 */ /* 0x014fec0003800000 */
[----:B------:R-:W-:Y:S01]  /*5a10*/  IMAD.HI.U32 R0, R90, R41, RZ ;  /* 0x000000295a007227 */ /* 0x000fe200078e00ff */
[----:B------:R-:W-:Y:S02]  /*5a20*/  ISETP.NE.AND P0, PT, R40, 0x1, PT ;  /* 0x000000012800780c */ /* 0x000fe40003f05270 */
[----:B------:R-:W-:Y:S01]  /*5a30*/  ISETP.NE.AND P2, PT, R37, 0x1, PT ;  /* 0x000000012500780c */ /* 0x000fe20003f45270 */
[----:B------:R-:W-:Y:S01]  /*5a40*/  IMAD.HI.U32 R4, R91, R84, RZ ;  /* 0x000000545b047227 */ /* 0x000fe200078e00ff */
[----:B------:R-:W-:Y:S02]  /*5a50*/  SHF.R.U32.HI R0, RZ, R89, R0 ;  /* 0x00000059ff007219 */ /* 0x000fe40000011600 */
[----:B------:R-:W-:Y:S01]  /*5a60*/  ISETP.NE.AND P3, PT, R43, 0x1, PT ;  /* 0x000000012b00780c */ /* 0x000fe20003f65270 */
[----:B------:R-:W-:Y:S01]  /*5a70*/  IMAD.HI.U32 R6, R44, R41, RZ ;  /* 0x000000292c067227 */ /* 0x000fe200078e00ff */
[-C--:B------:R-:W-:Y:S02]  /*5a80*/  SHF.R.U32.HI R4, RZ, R85.reuse, R4 ;  /* 0x00000055ff047219 */ /* 0x080fe40000011604 */
[----:B------:R-:W-:Y:S01]  /*5a90*/  SEL R0, R90, R0, !P0 ;  /* 0x000000005a007207 */ /* 0x000fe20004000000 */
[----:B------:R-:W-:Y:S01]  /*5aa0*/  IMAD.HI.U32 R5, R45, R84, RZ ;  /* 0x000000542d057227 */ /* 0x000fe200078e00ff */
[----:B------:R-:W-:Y:S03]  /*5ab0*/  SEL R4, R91, R4, !P3 ;  /* 0x000000045b047207 */ /* 0x000fe60005800000 */
[-C--:B------:R-:W-:Y:S01]  /*5ac0*/  IMAD.HI.U32 R3, R0, R38.reuse, RZ ;  /* 0x0000002600037227 */ /* 0x080fe200078e00ff */
[----:B------:R-:W-:Y:S03]  /*5ad0*/  SHF.R.U32.HI R5, RZ, R85, R5 ;  /* 0x00000055ff057219 */ /* 0x000fe60000011605 */
[----:B------:R-:W-:Y:S01]  /*5ae0*/  IMAD.HI.U32 R2, R4, R38, RZ ;  /* 0x0000002604027227 */ /* 0x000fe200078e00ff */
[----:B------:R-:W-:Y:S02]  /*5af0*/  @P2 SHF.R.U32.HI R0, RZ, R39, R3 ;  /* 0x00000027ff002219 */ /* 0x000fe40000011603 */
[----:B------:R-:W-:Y:S02]  /*5b00*/  SHF.R.U32.HI R3, RZ, R89, R6 ;  /* 0x00000059ff037219 */ /* 0x000fe40000011606 */
[----:B------:R-:W-:Y:S01]  /*5b10*/  @P2 SHF.R.U32.HI R4, RZ, R39, R2 ;  /* 0x00000027ff042219 */ /* 0x000fe20000011602 */
[----:B------:R-:W-:Y:S01]  /*5b20*/  IMAD R0, R37, R0, RZ ;  /* 0x0000000025007224 */ /* 0x000fe200078e02ff */
[----:B------:R-:W-:Y:S02]  /*5b30*/  SEL R3, R44, R3, !P0 ;  /* 0x000000032c037207 */ /* 0x000fe40004000000 */
[----:B------:R-:W-:Y:S01]  /*5b40*/  SEL R2, R45, R5, !P3 ;  /* 0x000000052d027207 */ /* 0x000fe20005800000 */
[----:B------:R-:W-:Y:S01]  /*5b50*/  IMAD R5, R37, R4, RZ ;  /* 0x0000000425057224 */ /* 0x000fe200078e02ff */
[C---:B------:R-:W-:Y:S01]  /*5b60*/  ISETP.GE.AND P0, PT, R3.reuse, R0, PT ;  /* 0x000000000300720c */ /* 0x040fe20003f06270 */
[C---:B------:R-:W-:Y:S03]  /*5b70*/  IMAD.HI.U32 R0, R3.reuse, R38, RZ ;  /* 0x0000002603007227 */ /* 0x040fe600078e00ff */
[C---:B------:R-:W-:Y:S02]  /*5b80*/  ISETP.GE.OR P0, PT, R2.reuse, R5, P0 ;  /* 0x000000050200720c */ /* 0x040fe40000706670 */
[----:B------:R-:W-:Y:S04]  /*5b90*/  SHF.R.U32.HI R0, RZ, R39, R0 ;  /* 0x00000027ff007219 */ /* 0x000fe80000011600 */
        /* <DEDUP_REMOVED lines=15> */
[----:B------:R-:W-:Y:S07]  /*5c90*/  IMAD R44, R3, R40, R44 ;  /* 0x00000028032c7224 */ /* 0x000fee00078e022c */
.L_x_104:
[----:B-1----:R-:W-:Y:S01]  /*5ca0*/  @!P1 ISETP.NE.AND P0, PT, R8, 0x1, PT ;  /* 0x000000010800980c */ /* 0x002fe20003f05270 */
[----:B------:R-:W-:Y:S01]  /*5cb0*/  @!P1 IMAD.HI.U32 R2, R44, R9, RZ ;  /* 0x000000092c029227 */ /* 0x000fe200078e00ff */
[----:B------:R-:W-:Y:S01]  /*5cc0*/  R2UR UR42, R15 ;  /* 0x000000000f2a72ca */ /* 0x000fe200000e0000 */
[----:B------:R-:W-:Y:S01]  /*5cd0*/  BSSY.RECONVERGENT B6, `(.L_x_105) ;  /* 0x0000031000067945 */ /* 0x000fe20003800200 */
[----:B------:R-:W-:Y:S01]  /*5ce0*/  R2UR UR41, R14 ;  /* 0x000000000e2972ca */ /* 0x000fe200000e0000 */
[----:B------:R-:W-:Y:S01]  /*5cf0*/  @!P1 IMAD.HI.U32 R0, R45, R10, RZ ;  /* 0x0000000a2d009227 */ /* 0x000fe200078e00ff */
[----:B------:R-:W-:Y:S02]  /*5d00*/  @!P1 SHF.R.U32.HI R2, RZ, R12, R2 ;  /* 0x0000000cff029219 */ /* 0x000fe40000011602 */
[----:B------:R-:W-:Y:S01]  /*5d10*/  @!P1 ISETP.NE.AND P2, PT, R7, 0x1, PT ;  /* 0x000000010700980c */ /* 0x000fe20003f45270 */
[----:B------:R-:W-:Y:S01]  /*5d20*/  VIADD R104, R104, 0x1 ;  /* 0x0000000168687836 */ /* 0x000fe20000000000 */
[----:B------:R-:W-:Y:S02]  /*5d30*/  @!P1 SEL R2, R44, R2, !P0 ;  /* 0x000000022c029207 */ /* 0x000fe40004000000 */
[----:B------:R-:W-:Y:S02]  /*5d40*/  @!P1 SHF.R.U32.HI R0, RZ, R11, R0 ;  /* 0x0000000bff009219 */ /* 0x000fe40000011600 */
[----:B------:R-:W-:Y:S01]  /*5d50*/  LOP3.LUT P0, RZ, R94, 0x3f0, RZ, 0xc0, !PT ;  /* 0x000003f05eff7812 */ /* 0x000fe2000780c0ff */
[----:B------:R-:W-:Y:S01]  /*5d60*/  USHF.L.U32 UR42, UR42, 0x6, URZ ;  /* 0x000000062a2a7899 */ /* 0x000fe200080006ff */
[----:B------:R-:W-:Y:S01]  /*5d70*/  @!P1 SEL R3, R45, R0, !P2 ;  /* 0x000000002d039207 */ /* 0x000fe20005000000 */
[----:B------:R-:W-:Y:S01]  /*5d80*/  UIMAD UR41, UR41, 0xc0, URZ ;  /* 0x000000c0292978a4 */ /* 0x000fe2000f8e02ff */
[----:B------:R-:W-:Y:S03]  /*5d90*/  @P4 SHF.R.U32.HI R95, RZ, 0x10, R17 ;  /* 0x00000010ff5f4819 */ /* 0x000fe60000011611 */
[----:B------:R-:W-:Y:S02]  /*5da0*/  @!P1 IMAD.IADD R0, R2, 0x1, -R3 ;  /* 0x0000000102009824 */ /* 0x000fe400078e0a03 */
[----:B------:R-:W-:Y:S02]  /*5db0*/  @!P1 IMAD.IADD R2, R3, 0x1, -R2 ;  /* 0x0000000103029824 */ /* 0x000fe400078e0a02 */
[----:B------:R-:W-:Y:S02]  /*5dc0*/  @!P1 IMAD R45, R0, R7, R45 ;  /* 0x00000007002d9224 */ /* 0x000fe400078e022d */
[----:B------:R-:W-:Y:S01]  /*5dd0*/  @!P1 IMAD R44, R2, R8, R44 ;  /* 0x00000008022c9224 */ /* 0x000fe200078e022c */
[----:B------:R-:W-:Y:S06]  /*5de0*/  @!P0 BRA `(.L_x_106) ;  /* 0x00000000007c8947 */ /* 0x000fec0003800000 */
[----:B------:R-:W1:Y:S01]  /*5df0*/  LDCU.64 UR8, c[0x4][0x80] ;  /* 0x01001000ff0877ac */ /* 0x000e620008000a00 */
[----:B------:R-:W-:Y:S01]  /*5e00*/  MOV R2, 0x0 ;  /* 0x0000000000027802 */ /* 0x000fe20000000f00 */
[----:B------:R-:W-:Y:S02]  /*5e10*/  HFMA2 R12, -RZ, RZ, 0, 5.9604644775390625e-08 ;  /* 0x00000001ff0c7431 */ /* 0x000fe400000001ff */
[----:B------:R-:W-:Y:S01]  /*5e20*/  IMAD.MOV.U32 R8, RZ, RZ, 0x70 ;  /* 0x00000070ff087424 */ /* 0x000fe200078e00ff */
[----:B------:R2:W3:Y:S01]  /*5e30*/  LDC.64 R14, c[0x4][R2] ;  /* 0x01000000020e7b82 */ /* 0x0004e20000000a00 */
[----:B------:R-:W4:Y:S01]  /*5e40*/  LDCU.64 UR6, c[0x4][0x88] ;  /* 0x01001100ff0677ac */ /* 0x000f220008000a00 */
[----:B------:R-:W-:Y:S01]  /*5e50*/  IMAD.MOV.U32 R13, RZ, RZ, RZ ;  /* 0x000000ffff0d7224 */ /* 0x000fe200078e00ff */
[----:B------:R-:W2:Y:S01]  /*5e60*/  LDCU.64 UR4, c[0x4][0x8] ;  /* 0x01000100ff0477ac */ /* 0x000ea20008000a00 */
[----:B-1----:R-:W-:Y:S01]  /*5e70*/  MOV R5, UR9 ;  /* 0x0000000900057c02 */ /* 0x002fe20008000f00 */
[----:B------:R-:W-:Y:S01]  /*5e80*/  IMAD.U32 R4, RZ, RZ, UR8 ;  /* 0x00000008ff047e24 */ /* 0x000fe2000f8e00ff */
[----:B----4-:R-:W-:Y:S01]  /*5e90*/  MOV R7, UR7 ;  /* 0x0000000700077c02 */ /* 0x010fe20008000f00 */
[----:B------:R-:W-:Y:S01]  /*5ea0*/  IMAD.U32 R6, RZ, RZ, UR6 ;  /* 0x00000006ff067e24 */ /* 0x000fe2000f8e00ff */
[----:B--2---:R-:W-:Y:S01]  /*5eb0*/  MOV R11, UR5 ;  /* 0x00000005000b7c02 */ /* 0x004fe20008000f00 */
[----:B------:R-:W-:Y:S02]  /*5ec0*/  IMAD.U32 R10, RZ, RZ, UR4 ;  /* 0x00000004ff0a7e24 */ /* 0x000fe4000f8e00ff */
[----:B------:R-:W-:Y:S07]  /*5ed0*/  LEPC R20, `(.L_x_107) ;  /* 0x000000001014794e */ /* 0x000fee0000000000 */
[----:B---3-5:R-:W-:Y:S05]  /*5ee0*/  CALL.ABS.NOINC R14 ;  /* 0x000000000e007343 */ /* 0x028fea0003c00000 */
.L_x_107:
[----:B------:R-:W1:Y:S01]  /*5ef0*/  LDCU.64 UR8, c[0x4][0x80] ;  /* 0x01001000ff0877ac */ /* 0x000e620008000a00 */
[----:B------:R-:W2:Y:S01]  /*5f00*/  LDC.64 R2, c[0x4][R2] ;  /* 0x0100000002027b82 */ /* 0x000ea20000000a00 */
[----:B------:R-:W-:Y:S02]  /*5f10*/  HFMA2 R12, -RZ, RZ, 0, 5.9604644775390625e-08 ;  /* 0x00000001ff0c7431 */ /* 0x000fe400000001ff */
[----:B------:R-:W-:Y:S02]  /*5f20*/  IMAD.MOV.U32 R8, RZ, RZ, 0x70 ;  /* 0x00000070ff087424 */ /* 0x000fe400078e00ff */
[----:B------:R-:W-:Y:S01]  /*5f30*/  IMAD.MOV.U32 R13, RZ, RZ, RZ ;  /* 0x000000ffff0d7224 */ /* 0x000fe200078e00ff */
[----:B------:R-:W3:Y:S01]  /*5f40*/  LDCU.64 UR6, c[0x4][0x88] ;  /* 0x01001100ff0677ac */ /* 0x000ee20008000a00 */
[----:B------:R-:W4:Y:S01]  /*5f50*/  LDCU.64 UR4, c[0x4][0x8] ;  /* 0x01000100ff0477ac */ /* 0x000f220008000a00 */
[----:B-1----:R-:W-:Y:S02]  /*5f60*/  MOV R4, UR8 ;  /* 0x0000000800047c02 */ /* 0x002fe40008000f00 */
[----:B------:R-:W-:Y:S02]  /*5f70*/  MOV R5, UR9 ;  /* 0x0000000900057c02 */ /* 0x000fe40008000f00 */
[----:B---3--:R-:W-:Y:S01]  /*5f80*/  MOV R7, UR7 ;  /* 0x0000000700077c02 */ /* 0x008fe20008000f00 */
[----:B------:R-:W-:Y:S01]  /*5f90*/  IMAD.U32 R6, RZ, RZ, UR6 ;  /* 0x00000006ff067e24 */ /* 0x000fe2000f8e00ff */
[----:B----4-:R-:W-:Y:S01]  /*5fa0*/  MOV R11, UR5 ;  /* 0x00000005000b7c02 */ /* 0x010fe20008000f00 */
[----:B------:R-:W-:Y:S02]  /*5fb0*/  IMAD.U32 R10, RZ, RZ, UR4 ;  /* 0x00000004ff0a7e24 */ /* 0x000fe4000f8e00ff */
[----:B------:R-:W-:Y:S07]  /*5fc0*/  LEPC R20, `(.L_x_106) ;  /* 0x000000001014794e */ /* 0x000fee0000000000 */
[----:B--2---:R-:W-:Y:S05]  /*5fd0*/  CALL.ABS.NOINC R2 ;  /* 0x0000000002007343 */ /* 0x004fea0003c00000 */
.L_x_106:
[----:B------:R-:W-:Y:S05]  /*5fe0*/  BSYNC.RECONVERGENT B6 ;  /* 0x0000000000067941 */ /* 0x000fea0003800200 */
.L_x_105:
[----:B------:R-:W-:Y:S01]  /*5ff0*/  ISETP.NE.U32.AND P4, PT, R82, RZ, PT ;  /* 0x000000ff5200720c */ /* 0x000fe20003f85070 */
[----:B------:R-:W-:Y:S01]  /*6000*/  UISETP.NE.AND UP2, UPT, UR51, URZ, UPT ;  /* 0x000000ff3300728c */ /* 0x000fe2000bf45270 */
[----:B------:R-:W-:Y:S01]  /*6010*/  ISETP.NE.U32.AND P2, PT, RZ, UR38, PT ;  /* 0x00000026ff007c0c */ /* 0x000fe2000bf45070 */
[----:B------:R-:W-:Y:S01]  /*6020*/  UISETP.NE.U32.AND UP1, UPT, UR44, URZ, UPT ;  /* 0x000000ff2c00728c */ /* 0x000fe2000bf25070 */
[----:B------:R-:W-:Y:S01]  /*6030*/  ISETP.NE.AND.EX P4, PT, R83, RZ, PT, P4 ;  /* 0x000000ff5300720c */ /* 0x000fe20003f85340 */
[----:B------:R-:W-:Y:S01]  /*6040*/  UPLOP3.LUT UP0, UPT, UPT, UPT, UPT, 0x40, 0x4 ;  /* 0x000000000004789c */ /* 0x000fe20003f0e870 */
[----:B------:R-:W-:Y:S01]  /*6050*/  ISETP.NE.AND.EX P2, PT, RZ, UR39, PT, P2 ;  /* 0x00000027ff007c0c */ /* 0x000fe2000bf45320 */
[----:B------:R-:W-:Y:S01]  /*6060*/  UISETP.NE.AND.EX UP1, UPT, UR45, URZ, UPT, UP1 ;  /* 0x000000ff2d00728c */ /* 0x000fe2000bf25310 */
[----:B------:R-:W-:Y:S04]  /*6070*/  PLOP3.LUT P1, PT, PT, PT, UP2, 0x80, 0x8 ;  /* 0x000000000008781c */ /* 0x000fe80003f2f028 */
[----:B------:R-:W-:Y:S06]  /*6080*/  @UP2 UPLOP3.LUT UP0, UPT, UPT, UPT, UP1, 0x80, 0x8 ;  /* 0x000000000008289c */ /* 0x000fec0003f0f010 */
[----:B------:R-:W-:Y:S01]  /*6090*/  PLOP3.LUT P0, PT, PT, PT, UP0, 0x80, 0x8 ;  /* 0x000000000008781c */ /* 0x000fe20003f0f008 */
[----:B------:R-:W-:Y:S01]  /*60a0*/  @!UPT UIADD3 URZ, UPT, UPT, URZ, URZ, URZ ;  /* 0x000000fffffff290 */ /* 0x000fe2000fffe0ff */
[----:B------:R-:W-:Y:S11]  /*60b0*/  BRA.U !UP1, `(.L_x_108) ;  /* 0x0000000109387547 */ /* 0x000ff6000b800000 */
[----:B------:R-:W-:Y:S01]  /*60c0*/  UISETP.NE.U32.AND UP0, UPT, UR38, URZ, UPT ;  /* 0x000000ff2600728c */ /* 0x000fe2000bf05070 */
[----:B------:R-:W-:Y:S02]  /*60d0*/  HFMA2 R0, -RZ, RZ, 0, 5.9604644775390625e-08 ;  /* 0x00000001ff007431 */ /* 0x000fe400000001ff */
[----:B------:R-:W-:Y:S01]  /*60e0*/  IMAD.MOV.U32 R88, RZ, RZ, 0x1 ;  /* 0x00000001ff587424 */ /* 0x000fe200078e00ff */
[----:B------:R-:W-:Y:S06]  /*60f0*/  UISETP.NE.AND.EX UP0, UPT, UR39, URZ, UPT, UP0 ;  /* 0x000000ff2700728c */ /* 0x000fec000bf05300 */
[----:B------:R-:W-:Y:S05]  /*6100*/  PLOP3.LUT P3, PT, PT, PT, UP0, 0x80, 0x8 ;  /* 0x000000000008781c */ /* 0x000fea0003f6f008 */
[----:B------:R-:W1:Y:S01]  /*6110*/  @UP0 LDCU.64 UR6, c[0x0][0x888] ;  /* 0x00011100ff0607ac */ /* 0x000e620008000a00 */
[----:B------:R-:W-:Y:S07]  /*6120*/  @UP0 UIMAD UR4, UR36, UR44, URZ ;  /* 0x0000002c240402a4 */ /* 0x000fee000f8e02ff */
[----:B------:R-:W-:Y:S01]  /*6130*/  @!P3 PRMT R88, R0, 0x7610, R88 ;  /* 0x000076100058b816 */ /* 0x000fe20000000058 */
[----:B-1----:R-:W-:Y:S03]  /*6140*/  @UP0 UIMAD.WIDE UR6, UR4, 0x4, UR6 ;  /* 0x00000004040608a5 */ /* 0x002fe6000f8e0206 */
[----:B------:R-:W1:Y:S03]  /*6150*/  @!UP0 LDCU UR4, c[0x0][0x880] ;  /* 0x00011000ff0487ac */ /* 0x000e660008000800 */
[----:B------:R-:W-:Y:S01]  /*6160*/  IMAD.U32 R2, RZ, RZ, UR6 ;  /* 0x00000006ff027e24 */ /* 0x000fe2000f8e00ff */
[----:B------:R-:W-:Y:S05]  /*6170*/  MOV R3, UR7 ;  /* 0x0000000700037c02 */ /* 0x000fea0008000f00 */
[----:B-----5:R2:W5:Y:S02]  /*6180*/  @P3 LDG.E R49, desc[UR46][R2.64] ;  /* 0x0000002e02313981 */ /* 0x020564000c1e1900 */
[----:B-12---:R-:W-:Y:S02]  /*6190*/  @!P3 IMAD.U32 R49, RZ, RZ, UR4 ;  /* 0x00000004ff31be24 */ /* 0x006fe4000f8e00ff */
.L_x_108:
[----:B------:R-:W-:Y:S05]  /*61a0*/  @!P4 BRA `(.L_x_109) ;  /* 0x000000000020c947 */ /* 0x000fea0003800000 */
[----:B------:R-:W-:Y:S04]  /*61b0*/  ISETP.NE.U32.AND P3, PT, R80, RZ, PT ;  /* 0x000000ff5000720c */ /* 0x000fe80003f65070 */
[----:B------:R-:W-:Y:S11]  /*61c0*/  ISETP.NE.AND.EX P3, PT, R81, RZ, PT, P3 ;  /* 0x000000ff5100720c */ /* 0x000ff60003f65330 */
[----:B------:R-:W-:Y:S02]  /*61d0*/  @!UPT UIADD3 URZ, UPT, UPT, URZ, URZ, URZ ;  /* 0x000000fffffff290 */ /* 0x000fe4000fffe0ff */
[----:B------:R-:W1:Y:S01]  /*61e0*/  @P3 LDC.64 R2, c[0x0][0x8a8] ;  /* 0x00022a00ff023b82 */ /* 0x000e620000000a00 */
[----:B------:R-:W-:Y:S04]  /*61f0*/  @P3 IMAD R0, R82, UR36, RZ ;  /* 0x0000002452003c24 */ /* 0x000fe8000f8e02ff */
[----:B-1----:R-:W-:Y:S05]  /*6200*/  @P3 IMAD.WIDE R2, R0, 0x4, R2 ;  /* 0x0000000400023825 */ /* 0x002fea00078e0202 */
[----:B-----5:R1:W5:Y:S02]  /*6210*/  @P3 LDG.E R47, desc[UR46][R2.64] ;  /* 0x0000002e022f3981 */ /* 0x020364000c1e1900 */
[----:B-1----:R-:W2:Y:S02]  /*6220*/  @!P3 LDC R47, c[0x0][0x8a0] ;  /* 0x00022800ff2fbb82 */ /* 0x002ea40000000800 */
.L_x_109:
[----:B-----5:R-:W-:Y:S01]  /*6230*/  FSETP.NEU.AND P3, PT, R49, RZ, PT ;  /* 0x000000ff3100720b */ /* 0x020fe20003f6d000 */
[----:B------:R-:W-:Y:S01]  /*6240*/  IMAD.SHL.U32 R66, R92, 0x2, RZ ;  /* 0x000000025c427824 */ /* 0x000fe200078e00ff */
[----:B------:R-:W-:Y:S01]  /*6250*/  SEL R4, RZ, 0xffffffff, P2 ;  /* 0xffffffffff047807 */ /* 0x000fe20001000000 */
[----:B------:R-:W-:Y:S01]  /*6260*/  BSSY B1, `(.L_x_110) ;  /* 0x0000042000017945 */ /* 0x000fe20003800000 */
[----:B------:R-:W-:Y:S01]  /*6270*/  @P1 LOP3.LUT P2, RZ, R88, 0xff, RZ, 0xc0, !PT ;  /* 0x000000ff58ff1812 */ /* 0x000fe2000784c0ff */
[----:B------:R-:W-:Y:S01]  /*6280*/  VIADD R107, R66, UR48 ;  /* 0x00000030426b7c36 */ /* 0x000fe20008000000 */
[----:B------:R-:W-:Y:S01]  /*6290*/  @P1 SEL R0, RZ, 0xffffffff, P3 ;  /* 0xffffffffff001807 */ /* 0x000fe20001800000 */
[----:B------:R-:W-:Y:S01]  /*62a0*/  IMAD.MOV.U32 R67, RZ, RZ, 0x1 ;  /* 0x00000001ff437424 */ /* 0x000fe200078e00ff */
[----:B------:R-:W-:Y:S01]  /*62b0*/  LOP3.LUT R98, R98, 0x1, RZ, 0x3c, !PT ;  /* 0x0000000162627812 */ /* 0x000fe200078e3cff */
[----:B------:R-:W-:Y:S01]  /*62c0*/  IMAD.MOV.U32 R65, RZ, RZ, RZ ;  /* 0x000000ffff417224 */ /* 0x000fe200078e00ff */
[----:B------:R-:W-:Y:S02]  /*62d0*/  @P0 SEL R0, R4, R0, !P2 ;  /* 0x0000000004000207 */ /* 0x000fe40005000000 */
[----:B------:R-:W-:Y:S02]  /*62e0*/  CS2R R78, SRZ ;  /* 0x00000000004e7805 */ /* 0x000fe4000001ff00 */
[----:B------:R-:W-:Y:S02]  /*62f0*/  LEA R64, R46, UR48, 0x3 ;  /* 0x000000302e407c11 */ /* 0x000fe4000f8e18ff */
[----:B------:R-:W-:Y:S02]  /*6300*/  CS2R R76, SRZ ;  /* 0x00000000004c7805 */ /* 0x000fe4000001ff00 */
[----:B------:R-:W-:Y:S02]  /*6310*/  @P1 LOP3.LUT R0, R0, 0x1, RZ, 0xc0, !PT ;  /* 0x0000000100001812 */ /* 0x000fe400078ec0ff */
[----:B------:R-:W-:Y:S02]  /*6320*/  CS2R R70, SRZ ;  /* 0x0000000000467805 */ /* 0x000fe4000001ff00 */
[----:B------:R-:W-:Y:S02]  /*6330*/  SHF.L.U32 R2, R97, 0x1f, RZ ;  /* 0x0000001f61027819 */ /* 0x000fe400000006ff */
[----:B------:R-:W-:Y:S02]  /*6340*/  CS2R R68, SRZ ;  /* 0x0000000000447805 */ /* 0x000fe4000001ff00 */
[----:B------:R-:W-:Y:S02]  /*6350*/  ISETP.NE.U32.OR P6, PT, R0, 0x1, !P1 ;  /* 0x000000010000780c */ /* 0x000fe40004fc5470 */
[----:B------:R-:W-:Y:S02]  /*6360*/  CS2R R62, SRZ ;  /* 0x00000000003e7805 */ /* 0x000fe4000001ff00 */
[----:B------:R-:W-:Y:S02]  /*6370*/  PLOP3.LUT P2, PT, PT, PT, UP1, 0x80, 0x8 ;  /* 0x000000000008781c */ /* 0x000fe40003f4f018 */
[----:B------:R-:W-:Y:S02]  /*6380*/  CS2R R60, SRZ ;  /* 0x00000000003c7805 */ /* 0x000fe4000001ff00 */
[----:B------:R-:W-:Y:S02]  /*6390*/  LOP3.LUT P4, R103, R88, 0xff, RZ, 0xc0, !PT ;  /* 0x000000ff58677812 */ /* 0x000fe4000788c0ff */
[----:B------:R-:W-:Y:S02]  /*63a0*/  CS2R R58, SRZ ;  /* 0x00000000003a7805 */ /* 0x000fe4000001ff00 */
[----:B------:R-:W-:Y:S02]  /*63b0*/  SEL R3, RZ, 0xffffffff, P3 ;  /* 0xffffffffff037807 */ /* 0x000fe40001800000 */
[----:B------:R-:W-:Y:S02]  /*63c0*/  CS2R R56, SRZ ;  /* 0x0000000000387805 */ /* 0x000fe4000001ff00 */
[----:B------:R-:W-:Y:S01]  /*63d0*/  LEA.HI R48, R46, R46, RZ, 0x1 ;  /* 0x0000002e2e307211 */ /* 0x000fe200078f08ff */
[----:B------:R-:W-:Y:S01]  /*63e0*/  VIADD R108, R107, 0x400 ;  /* 0x000004006b6c7836 */ /* 0x000fe20000000000 */
[----:B------:R-:W-:Y:S01]  /*63f0*/  P2R R105, PR, RZ, 0x40 ;  /* 0x00000040ff697803 */ /* 0x000fe20000000000 */
[----:B------:R-:W-:Y:S01]  /*6400*/  IMAD.IADD R106, R99, 0x1, R107 ;  /* 0x00000001636a7824 */ /* 0x000fe200078e026b */
[----:B------:R-:W-:Y:S02]  /*6410*/  @P6 SHF.L.U32 R0, R98, 0x1f, RZ ;  /* 0x0000001f62006819 */ /* 0x000fe400000006ff */
[----:B------:R-:W-:Y:S02]  /*6420*/  @P2 SEL R3, R4, R3, !P4 ;  /* 0x0000000304032207 */ /* 0x000fe40006000000 */
[----:B------:R1:W3:Y:S02]  /*6430*/  @P6 SYNCS.PHASECHK.TRANS64.TRYWAIT P1, [UR48+0x190], R0 ;  /* 0x00019000ff0065a7 */ /* 0x0002e40008021130 */
[----:B------:R-:W-:Y:S04]  /*6440*/  LOP3.LUT R3, R3, 0x1, RZ, 0xc0, !PT ;  /* 0x0000000103037812 */ /* 0x000fe800078ec0ff */
[----:B------:R-:W-:Y:S04]  /*6450*/  ISETP.NE.U32.AND P5, PT, R3, 0x1, PT ;  /* 0x000000010300780c */ /* 0x000fe80003fa5070 */
[----:B------:R-:W-:Y:S01]  /*6460*/  P2R R72, PR, RZ, 0x20 ;  /* 0x00000020ff487803 */ /* 0x000fe20000000000 */
[----:B------:R4:W2:Y:S01]  /*6470*/  SYNCS.PHASECHK.TRANS64.TRYWAIT P0, [R64+URZ+0x1f0], R2 ;  /* 0x0001f002400075a7 */ /* 0x0008a200080011ff */
[----:B-1----:R-:W-:Y:S02]  /*6480*/  SHF.R.U32.HI R0, RZ, 0x1, R48 ;  /* 0x00000001ff007819 */ /* 0x002fe40000011630 */
[----:B------:R-:W-:Y:S03]  /*6490*/  LOP3.LUT R48, R48, 0xffe, RZ, 0xc0, !PT ;  /* 0x00000ffe30307812 */ /* 0x000fe600078ec0ff */
[----:B------:R-:W-:Y:S02]  /*64a0*/  IMAD R0, R0, 0xc0, R36 ;  /* 0x000000c000007824 */ /* 0x000fe400078e0224 */
[----:B------:R-:W-:Y:S04]  /*64b0*/  IMAD.IADD R48, R46, 0x1, -R48 ;  /* 0x000000012e307824 */ /* 0x000fe800078e0a30 */
[----:B------:R-:W-:Y:S01]  /*64c0*/  IMAD R48, R48, 0x100000, R0 ;  /* 0x0010000030307824 */ /* 0x000fe200078e0200 */
[----:B---3--:R-:W-:Y:S01]  /*64d0*/  @P6 SEL R67, RZ, 0x1, !P1 ;  /* 0x00000001ff436807 */ /* 0x008fe20004800000 */
[----:B----4-:R-:W-:Y:S06]  /*64e0*/  @!P6 BRA `(.L_x_111) ;  /* 0x000000000064e947 */ /* 0x010fec0003800000 */
[----:B------:R-:W-:Y:S01]  /*64f0*/  @P5 IMAD R5, R100, 0x2, R108 ;  /* 0x0000000264055824 */ /* 0x000fe200078e026c */
[----:B------:R-:W-:Y:S01]  /*6500*/  ISETP.NE.AND P1, PT, R67, RZ, PT ;  /* 0x000000ff4300720c */ /* 0x000fe20003f25270 */
[----:B------:R-:W-:Y:S01]  /*6510*/  IMAD.MOV.U32 R78, RZ, RZ, RZ ;  /* 0x000000ffff4e7224 */ /* 0x000fe200078e00ff */
[----:B------:R-:W-:Y:S01]  /*6520*/  BSSY B0, `(.L_x_112) ;  /* 0x000000d000007945 */ /* 0x000fe20003800000 */
[----:B------:R-:W-:Y:S01]  /*6530*/  @P5 IMAD.IADD R4, R99, 0x1, R5 ;  /* 0x0000000163045824 */ /* 0x000fe200078e0205 */
[----:B------:R-:W-:Y:S02]  /*6540*/  CS2R R70, SRZ ;  /* 0x0000000000467805 */ /* 0x000fe4000001ff00 */
[----:B------:R-:W-:Y:S02]  /*6550*/  CS2R R68, SRZ ;  /* 0x0000000000447805 */ /* 0x000fe4000001ff00 */
[----:B------:R-:W-:Y:S02]  /*6560*/  CS2R R76, SRZ ;  /* 0x00000000004c7805 */ /* 0x000fe4000001ff00 */
[----:B------:R-:W-:Y:S02]  /*6570*/  CS2R R58, SRZ ;  /* 0x00000000003a7805 */ /* 0x000fe4000001ff00 */
[----:B------:R-:W-:Y:S02]  /*6580*/  CS2R R56, SRZ ;  /* 0x0000000000387805 */ /* 0x000fe4000001ff00 */
[----:B------:R-:W-:Y:S02]  /*6590*/  CS2R R62, SRZ ;  /* 0x00000000003e7805 */ /* 0x000fe4000001ff00 */
[----:B------:R-:W-:Y:S01]  /*65a0*/  CS2R R60, SRZ ;  /* 0x00000000003c7805 */ /* 0x000fe2000001ff00 */
[----:B------:R-:W-:Y:S06]  /*65b0*/  @P1 BRA `(.L_x_113) ;  /* 0x00000000000c1947 */ /* 0x000fec0003800000 */
[----:B------:R-:W-:Y:S04]  /*65c0*/  SHF.L.U32 R3, R98, 0x1f, RZ ;  /* 0x0000001f62037819 */ /* 0x000fe800000006ff */
[----:B------:R-:W1:Y:S02]  /*65d0*/  SYNCS.PHASECHK.TRANS64.TRYWAIT P1, [UR48+0x190], R3 ;  /* 0x00019003ff0075a7 */ /* 0x000e640008021130 */
[----:B-1----:R-:W-:Y:S05]  /*65e0*/  @!P1 BRA `(.L_x_114) ;  /* 0x0000003800409947 */ /* 0x002fea0003800000 */
.L_x_113:
[----:B------:R-:W-:Y:S05]  /*65f0*/  BSYNC B0 ;  /* 0x0000000000007941 */ /* 0x000fea0003800000 */
.L_x_112:
[----:B------:R-:W-:Y:S01]  /*6600*/  ISETP.NE.AND P1, PT, R72, RZ, PT ;  /* 0x000000ff4800720c */ /* 0x000fe20003f25270 */
[----:B------:R-:W-:Y:S11]  /*6610*/  HFMA2 R65, -RZ, RZ, 0, 5.9604644775390625e-08 ;  /* 0x00000001ff417431 */ /* 0x000ff600000001ff */
[----:B------:R-:W-:Y:S01]  /*6620*/  @!UPT UIADD3 URZ, UPT, UPT, URZ, URZ, URZ ;  /* 0x000000fffffff290 */ /* 0x000fe2000fffe0ff */
[----:B------:R-:W-:Y:S05]  /*6630*/  @P1 WARPSYNC.ALL ;  /* 0x0000000000001948 */ /* 0x000fea0003800000 */
[----:B------:R3:W4:Y:S04]  /*6640*/  @P1 LDSM.16.M88.4 R68, [R5] ;  /* 0x000000000544183b */ /* 0x0007280000000200 */
[----:B------:R3:W1:Y:S04]  /*6650*/  @P1 LDSM.16.M88.4 R76, [R4] ;  /* 0x00000000044c183b */ /* 0x0006680000000200 */
[----:B------:R3:W1:Y:S04]  /*6660*/  @P1 LDSM.16.M88.4 R56, [R66+UR48+0x400] ;  /* 0x000400304238183b */ /* 0x0006680008000200 */
[----:B------:R3:W1:Y:S02]  /*6670*/  @P1 LDSM.16.M88.4 R60, [R106+0x400] ;  /* 0x000400006a3c183b */ /* 0x0006640000000200 */
.L_x_111:
[----:B------:R-:W-:Y:S05]  /*6680*/  BSYNC B1 ;  /* 0x0000000000017941 */ /* 0x000fea0003800000 */
.L_x_110:
[----:B-1----:R-:W-:Y:S04]  /*6690*/  SHF.R.U32.HI R0, RZ, 0x15, R48 ;  /* 0x00000015ff007819 */ /* 0x002fe80000011630 */
[----:B------:R-:W-:Y:S01]  /*66a0*/  LOP3.LUT P1, RZ, R0, 0x3, R93, 0x48, !PT ;  /* 0x0000000300ff7812 */ /* 0x000fe2000782485d */
[----:B------:R-:W-:Y:S01]  /*66b0*/  @!UPT UIADD3 URZ, UPT, UPT, URZ, URZ, URZ ;  /* 0x000000fffffff290 */ /* 0x000fe2000fffe0ff */
[----:B--2---:R-:W-:Y:S11]  /*66c0*/  @P0 BRA `(.L_x_115) ;  /* 0x0000000000080947 */ /* 0x004ff60003800000 */
[----:B------:R-:W1:Y:S02]  /*66d0*/  SYNCS.PHASECHK.TRANS64.TRYWAIT P0, [R64+URZ+0x1f0], R2 ;  /* 0x0001f002400075a7 */ /* 0x000e6400080011ff */
[----:B-1----:R-:W-:Y:S05]  /*66e0*/  @!P0 BRA `(.L_x_116) ;  /* 0x0000003800188947 */ /* 0x002fea0003800000 */
.L_x_115:
[----:B------:R-:W-:Y:S05]  /*66f0*/  @!P1 BRA `(.L_x_117) ;  /* 0x0000000000409947 */ /* 0x000fea0003800000 */
[----:B------:R-:W3:Y:S01]  /*6700*/  LDCU.64 UR8, c[0x4][0x70] ;  /* 0x01000e00ff0877ac */ /* 0x000ee20008000a00 */
[----:B------:R-:W-:Y:S01]  /*6710*/  MOV R3, 0x0 ;  /* 0x0000000000037802 */ /* 0x000fe20000000f00 */
[----:B------:R-:W-:Y:S02]  /*6720*/  HFMA2 R12, -RZ, RZ, 0, 5.9604644775390625e-08 ;  /* 0x00000001ff0c7431 */ /* 0x000fe400000001ff */
[----:B------:R-:W-:Y:S02]  /*6730*/  IMAD.MOV.U32 R8, RZ, RZ, 0x192 ;  /* 0x00000192ff087424 */ /* 0x000fe400078e00ff */
[----:B------:R-:W-:Y:S01]  /*6740*/  IMAD.MOV.U32 R13, RZ, RZ, RZ ;  /* 0x000000ffff0d7224 */ /* 0x000fe200078e00ff */
[----:B------:R-:W2:Y:S01]  /*6750*/  LDCU.64 UR6, c[0x4][0x78] ;  /* 0x01000f00ff0677ac */ /* 0x000ea20008000a00 */
[----:B-1----:R-:W1:Y:S01]  /*6760*/  LDC.64 R2, c[0x4][R3] ;  /* 0x0100000003027b82 */ /* 0x002e620000000a00 */
[----:B------:R-:W5:Y:S01]  /*6770*/  LDCU.64 UR4, c[0x4][0x10] ;  /* 0x01000200ff0477ac */ /* 0x000f620008000a00 */
[----:B---3--:R-:W-:Y:S01]  /*6780*/  MOV R5, UR9 ;  /* 0x0000000900057c02 */ /* 0x008fe20008000f00 */
[----:B------:R-:W-:Y:S01]  /*6790*/  IMAD.U32 R4, RZ, RZ, UR8 ;  /* 0x00000008ff047e24 */ /* 0x000fe2000f8e00ff */
[----:B--2---:R-:W-:Y:S01]  /*67a0*/  MOV R7, UR7 ;  /* 0x0000000700077c02 */ /* 0x004fe20008000f00 */
[----:B------:R-:W-:Y:S01]  /*67b0*/  IMAD.U32 R6, RZ, RZ, UR6 ;  /* 0x00000006ff067e24 */ /* 0x000fe2000f8e00ff */
[----:B-----5:R-:W-:Y:S01]  /*67c0*/  MOV R11, UR5 ;  /* 0x00000005000b7c02 */ /* 0x020fe20008000f00 */
[----:B------:R-:W-:Y:S02]  /*67d0*/  IMAD.U32 R10, RZ, RZ, UR4 ;  /* 0x00000004ff0a7e24 */ /* 0x000fe4000f8e00ff */
[----:B------:R-:W-:Y:S07]  /*67e0*/  LEPC R20, `(.L_x_117) ;  /* 0x000000001014794e */ /* 0x000fee0000000000 */
[----:B-1--4-:R-:W-:Y:S05]  /*67f0*/  CALL.ABS.NOINC R2 ;  /* 0x0000000002007343 */ /* 0x012fea0003c00000 */
.L_x_117:
[----:B------:R-:W-:Y:S05]  /*6800*/  WARPSYNC.ALL ;  /* 0x0000000000007948 */ /* 0x000fea0003800000 */
[----:B------:R-:W-:Y:S01]  /*6810*/  R2UR UR4, R48 ;  /* 0x00000000300472ca */ /* 0x000fe200000e0000 */
[--C-:B------:R-:W-:Y:S01]  /*6820*/  HADD2.F32 R50, -RZ, R56.reuse.H0_H0 ;  /* 0x20000038ff327230 */ /* 0x100fe20000004100 */
[----:B------:R-:W-:Y:S01]  /*6830*/  SHF.L.U32 R73, R100, 0x1, RZ ;  /* 0x0000000164497819 */ /* 0x000fe200000006ff */
[----:B------:R-:W-:Y:S01]  /*6840*/  HADD2.F32 R51, -RZ, R56.H1_H1 ;  /* 0x30000038ff337230 */ /* 0x000fe20000004100 */
[----:B------:R-:W-:Y:S01]  /*6850*/  ISETP.NE.AND P0, PT, R101, RZ, PT ;  /* 0x000000ff6500720c */ /* 0x000fe20003f05270 */
[--C-:B------:R-:W-:Y:S01]  /*6860*/  HADD2.F32 R52, -RZ, R57.reuse.H0_H0 ;  /* 0x20000039ff347230 */ /* 0x100fe20000004100 */
[----:B------:R-:W-:Y:S01]  /*6870*/  IADD3 R108, PT, PT, R108, R73, RZ ;  /* 0x000000496c6c7210 */ /* 0x000fe20007ffe0ff */
[----:B------:R-:W-:Y:S03]  /*6880*/  BSSY.RECONVERGENT B0, `(.L_x_118) ;  /* 0x0000086000007945 */ /* 0x000fe60003800200 */
[----:B------:R-:W-:Y:S03]  /*6890*/  IADD3 R109, PT, PT, R99, R108, RZ ;  /* 0x0000006c636d7210 */ /* 0x000fe60007ffe0ff */
[----:B---3--:R-:W2:Y:S02]  /*68a0*/  LDTM.16dp256bit.x8 R4, tmem[UR4] ;  /* 0x00000004000479ee */ /* 0x008ea400081a0000 */
[C---:B--2---:R-:W-:Y:S01]  /*68b0*/  FMUL R0, R47.reuse, R4 ;  /* 0x000000042f007220 */ /* 0x044fe20000400000 */
[C---:B-1----:R-:W-:Y:S01]  /*68c0*/  FMUL R2, R47.reuse, R5 ;  /* 0x000000052f027220 */ /* 0x042fe20000400000 */
[C---:B------:R-:W-:Y:S01]  /*68d0*/  FMUL R4, R47.reuse, R8 ;  /* 0x000000082f047220 */ /* 0x040fe20000400000 */
[----:B------:R-:W-:Y:S01]  /*68e0*/  FMUL R3, R47, R6 ;  /* 0x000000062f037220 */ /* 0x000fe20000400000 */
[C---:B------:R-:W-:Y:S01]  /*68f0*/  FFMA R0, R49.reuse, R50, R0 ;  /* 0x0000003231007223 */ /* 0x040fe20000000000 */
[----:B------:R-:W-:Y:S01]  /*6900*/  FFMA R2, R49, R51, R2 ;  /* 0x0000003331027223 */ /* 0x000fe20000000002 */
[C---:B------:R-:W-:Y:S01]  /*6910*/  FMUL R5, R47.reuse, R9 ;  /* 0x000000092f057220 */ /* 0x040fe20000400000 */
        /* <DEDUP_REMOVED lines=16> */
[----:B------:R-:W-:Y:S02]  /*6a20*/  HADD2.F32 R32, -RZ, R57.H1_H1 ;  /* 0x30000039ff207230 */ /* 0x000fe40000004100 */
[C---:B------:R-:W-:Y:S01]  /*6a30*/  FMUL R26, R47.reuse, R30 ;  /* 0x0000001e2f1a7220 */ /* 0x040fe20000400000 */
[----:B------:R-:W-:Y:S01]  /*6a40*/  FMUL R29, R47, R33 ;  /* 0x000000212f1d7220 */ /* 0x000fe20000400000 */
[--C-:B------:R-:W-:Y:S02]  /*6a50*/  HADD2.F32 R33, -RZ, R58.reuse.H0_H0 ;  /* 0x2000003aff217230 */ /* 0x100fe40000004100 */
[----:B------:R-:W-:Y:S01]  /*6a60*/  FFMA R3, R49, R52, R3 ;  /* 0x0000003431037223 */ /* 0x000fe20000000003 */
[C---:B------:R-:W-:Y:S01]  /*6a70*/  FMUL R7, R47.reuse, R7 ;  /* 0x000000072f077220 */ /* 0x040fe20000400000 */
[----:B------:R-:W-:Y:S01]  /*6a80*/  FMUL R30, R47, R34 ;  /* 0x000000222f1e7220 */ /* 0x000fe20000400000 */
[----:B------:R-:W-:Y:S01]  /*6a90*/  HADD2.F32 R34, -RZ, R58.H1_H1 ;  /* 0x3000003aff227230 */ /* 0x000fe20000004100 */
[----:B------:R-:W-:Y:S01]  /*6aa0*/  F2FP.F16.F32.PACK_AB R52, R2, R0 ;  /* 0x000000000234723e */ /* 0x000fe200000000ff */
[--C-:B------:R-:W-:Y:S02]  /*6ab0*/  HADD2.F32 R0, -RZ, R59.reuse.H0_H0 ;  /* 0x2000003bff007230 */ /* 0x100fe40000004100 */
[C---:B------:R-:W-:Y:S01]  /*6ac0*/  FFMA R7, R49.reuse, R32, R7 ;  /* 0x0000002031077223 */ /* 0x040fe20000000007 */
[----:B------:R-:W-:Y:S02]  /*6ad0*/  HADD2.F32 R2, -RZ, R59.H1_H1 ;  /* 0x3000003bff027230 */ /* 0x000fe40000004100 */
[C---:B------:R-:W-:Y:S01]  /*6ae0*/  FFMA R4, R49.reuse, R33, R4 ;  /* 0x0000002131047223 */ /* 0x040fe20000000004 */
[C---:B------:R-:W-:Y:S01]  /*6af0*/  FFMA R5, R49.reuse, R34, R5 ;  /* 0x0000002231057223 */ /* 0x040fe20000000005 */
[----:B------:R-:W-:Y:S01]  /*6b00*/  FFMA R6, R49, R0, R6 ;  /* 0x0000000031067223 */ /* 0x000fe20000000006 */
[--C-:B------:R-:W-:Y:S02]  /*6b10*/  HADD2.F32 R0, -RZ, R60.reuse.H0_H0 ;  /* 0x2000003cff007230 */ /* 0x100fe40000004100 */
[----:B------:R-:W-:Y:S01]  /*6b20*/  FMUL R11, R47, R11 ;  /* 0x0000000b2f0b7220 */ /* 0x000fe20000400000 */
[----:B------:R-:W-:Y:S01]  /*6b30*/  F2FP.F16.F32.PACK_AB R53, R7, R3 ;  /* 0x000000030735723e */ /* 0x000fe200000000ff */
[--C-:B------:R-:W-:Y:S02]  /*6b40*/  HADD2.F32 R3, -RZ, R61.reuse.H0_H0 ;  /* 0x2000003dff037230 */ /* 0x100fe40000004100 */
[----:B------:R-:W-:Y:S01]  /*6b50*/  FMUL R15, R47, R15 ;  /* 0x0000000f2f0f7220 */ /* 0x000fe20000400000 */
[C---:B------:R-:W-:Y:S01]  /*6b60*/  FFMA R11, R49.reuse, R2, R11 ;  /* 0x00000002310b7223 */ /* 0x040fe2000000000b */
[----:B------:R-:W-:Y:S02]  /*6b70*/  HADD2.F32 R2, -RZ, R60.H1_H1 ;  /* 0x3000003cff027230 */ /* 0x000fe40000004100 */
[----:B------:R-:W-:Y:S01]  /*6b80*/  FFMA R8, R49, R0, R8 ;  /* 0x0000000031087223 */ /* 0x000fe20000000008 */
[----:B------:R-:W-:Y:S02]  /*6b90*/  HADD2.F32 R0, -RZ, R61.H1_H1 ;  /* 0x3000003dff007230 */ /* 0x000fe40000004100 */
[C---:B------:R-:W-:Y:S01]  /*6ba0*/  FMUL R19, R47.reuse, R19 ;  /* 0x000000132f137220 */ /* 0x040fe20000400000 */
[----:B------:R-:W-:Y:S01]  /*6bb0*/  FMUL R23, R47, R23 ;  /* 0x000000172f177220 */ /* 0x000fe20000400000 */
[C---:B------:R-:W-:Y:S01]  /*6bc0*/  FFMA R9, R49.reuse, R2, R9 ;  /* 0x0000000231097223 */ /* 0x040fe20000000009 */
[--C-:B------:R-:W-:Y:S02]  /*6bd0*/  HADD2.F32 R2, -RZ, R62.reuse.H0_H0 ;  /* 0x2000003eff027230 */ /* 0x100fe40000004100 */
[C---:B------:R-:W-:Y:S01]  /*6be0*/  FFMA R10, R49.reuse, R3, R10 ;  /* 0x00000003310a7223 */ /* 0x040fe2000000000a */
[--C-:B------:R-:W-:Y:S02]  /*6bf0*/  HADD2.F32 R3, -RZ, R63.reuse.H0_H0 ;  /* 0x2000003fff037230 */ /* 0x100fe40000004100 */
[C---:B------:R-:W-:Y:S01]  /*6c00*/  FFMA R15, R49.reuse, R0, R15 ;  /* 0x00000000310f7223 */ /* 0x040fe2000000000f */
[----:B------:R-:W-:Y:S02]  /*6c10*/  HADD2.F32 R0, -RZ, R62.H1_H1 ;  /* 0x3000003eff007230 */ /* 0x000fe40000004100 */
[----:B------:R-:W-:Y:S01]  /*6c20*/  FFMA R12, R49, R2, R12 ;  /* 0x00000002310c7223 */ /* 0x000fe2000000000c */
[--C-:B----4-:R-:W-:Y:S02]  /*6c30*/  HADD2.F32 R2, -RZ, R68.reuse.H0_H0 ;  /* 0x20000044ff027230 */ /* 0x110fe40000004100 */
[C---:B------:R-:W-:Y:S01]  /*6c40*/  FMUL R27, R47.reuse, R27 ;  /* 0x0000001b2f1b7220 */ /* 0x040fe20000400000 */
[----:B------:R-:W-:Y:S01]  /*6c50*/  FMUL R31, R47, R31 ;  /* 0x0000001f2f1f7220 */ /* 0x000fe20000400000 */
[C---:B------:R-:W-:Y:S01]  /*6c60*/  FFMA R13, R49.reuse, R0, R13 ;  /* 0x00000000310d7223 */ /* 0x040fe2000000000d */
[----:B------:R-:W-:Y:S02]  /*6c70*/  HADD2.F32 R0, -RZ, R63.H1_H1 ;  /* 0x3000003fff007230 */ /* 0x000fe40000004100 */
[----:B------:R-:W-:Y:S01]  /*6c80*/  FFMA R14, R49, R3, R14 ;  /* 0x00000003310e7223 */ /* 0x000fe2000000000e */
[----:B------:R-:W-:Y:S01]  /*6c90*/  HADD2.F32 R3, -RZ, R68.H1_H1 ;  /* 0x30000044ff037230 */ /* 0x000fe20000004100 */
[----:B------:R-:W-:Y:S01]  /*6ca0*/  F2FP.F16.F32.PACK_AB R54, R5, R4 ;  /* 0x000000040536723e */ /* 0x000fe200000000ff */
[----:B------:R-:W-:Y:S02]  /*6cb0*/  HADD2.F32 R4, -RZ, R79.H0_H0 ;  /* 0x2000004fff047230 */ /* 0x000fe40000004100 */
[C---:B------:R-:W-:Y:S01]  /*6cc0*/  FFMA R19, R49.reuse, R0, R19 ;  /* 0x0000000031137223 */ /* 0x040fe20000000013 */
[--C-:B------:R-:W-:Y:S02]  /*6cd0*/  HADD2.F32 R0, -RZ, R69.reuse.H0_H0 ;  /* 0x20000045ff007230 */ /* 0x100fe40000004100 */
[C---:B------:R-:W-:Y:S01]  /*6ce0*/  FFMA R16, R49.reuse, R2, R16 ;  /* 0x0000000231107223 */ /* 0x040fe20000000010 */
[----:B------:R-:W-:Y:S01]  /*6cf0*/  FFMA R17, R49, R3, R17 ;  /* 0x0000000331117223 */ /* 0x000fe20000000011 */
[----:B------:R-:W-:Y:S01]  /*6d00*/  HADD2.F32 R2, -RZ, R69.H1_H1 ;  /* 0x30000045ff027230 */ /* 0x000fe20000004100 */
[----:B------:R-:W-:Y:S01]  /*6d10*/  F2FP.F16.F32.PACK_AB R55, R11, R6 ;  /* 0x000000060b37723e */ /* 0x000fe200000000ff */
[----:B------:R-:W-:Y:S01]  /*6d20*/  FFMA R18, R49, R0, R18 ;  /* 0x0000000031127223 */ /* 0x000fe20000000012 */
[--C-:B------:R-:W-:Y:S01]  /*6d30*/  HADD2.F32 R0, -RZ, R70.reuse.H0_H0 ;  /* 0x20000046ff007230 */ /* 0x100fe20000004100 */
[----:B------:R-:W-:Y:S01]  /*6d40*/  F2FP.F16.F32.PACK_AB R8, R9, R8 ;  /* 0x000000080908723e */ /* 0x000fe200000000ff */
[C---:B------:R-:W-:Y:S01]  /*6d50*/  FFMA R23, R49.reuse, R2, R23 ;  /* 0x0000000231177223 */ /* 0x040fe20000000017 */
[----:B------:R1:W-:Y:S01]  /*6d60*/  STSM.16.M88.4 [R107+0x400], R52 ;  /* 0x000400346b007844 */ /* 0x0003e20000000200 */
[----:B------:R-:W-:Y:S02]  /*6d70*/  HADD2.F32 R2, -RZ, R70.H1_H1 ;  /* 0x30000046ff027230 */ /* 0x000fe40000004100 */
[----:B------:R-:W-:Y:S01]  /*6d80*/  FFMA R20, R49, R0, R20 ;  /* 0x0000000031147223 */ /* 0x000fe20000000014 */
[--C-:B------:R-:W-:Y:S01]  /*6d90*/  HADD2.F32 R3, -RZ, R71.reuse.H0_H0 ;  /* 0x20000047ff037230 */ /* 0x100fe20000004100 */
[----:B------:R-:W-:Y:S01]  /*6da0*/  F2FP.F16.F32.PACK_AB R9, R15, R10 ;  /* 0x0000000a0f09723e */ /* 0x000fe200000000ff */
[----:B------:R-:W-:Y:S02]  /*6db0*/  HADD2.F32 R0, -RZ, R71.H1_H1 ;  /* 0x30000047ff007230 */ /* 0x000fe40000004100 */
[C---:B------:R-:W-:Y:S01]  /*6dc0*/  FFMA R21, R49.reuse, R2, R21 ;  /* 0x0000000231157223 */ /* 0x040fe20000000015 */
[--C-:B------:R-:W-:Y:S02]  /*6dd0*/  HADD2.F32 R2, -RZ, R76.reuse.H0_H0 ;  /* 0x2000004cff027230 */ /* 0x100fe40000004100 */
[C---:B------:R-:W-:Y:S01]  /*6de0*/  FFMA R22, R49.reuse, R3, R22 ;  /* 0x0000000331167223 */ /* 0x040fe20000000016 */
[--C-:B------:R-:W-:Y:S02]  /*6df0*/  HADD2.F32 R3, -RZ, R77.reuse.H0_H0 ;  /* 0x2000004dff037230 */ /* 0x100fe40000004100 */
[C---:B------:R-:W-:Y:S01]  /*6e00*/  FFMA R27, R49.reuse, R0, R27 ;  /* 0x00000000311b7223 */ /* 0x040fe2000000001b */
[----:B------:R-:W-:Y:S02]  /*6e10*/  HADD2.F32 R0, -RZ, R76.H1_H1 ;  /* 0x3000004cff007230 */ /* 0x000fe40000004100 */
[----:B------:R-:W-:Y:S01]  /*6e20*/  FFMA R24, R49, R2, R24 ;  /* 0x0000000231187223 */ /* 0x000fe20000000018 */
[--C-:B------:R-:W-:Y:S02]  /*6e30*/  HADD2.F32 R2, -RZ, R78.reuse.H0_H0 ;  /* 0x2000004eff027230 */ /* 0x100fe40000004100 */
[----:B------:R-:W-:Y:S01]  /*6e40*/  FMUL R35, R47, R35 ;  /* 0x000000232f237220 */ /* 0x000fe20000400000 */
[----:B------:R-:W-:Y:S01]  /*6e50*/  F2FP.F16.F32.PACK_AB R10, R13, R12 ;  /* 0x0000000c0d0a723e */ /* 0x000fe200000000ff */
[C---:B------:R-:W-:Y:S01]  /*6e60*/  FFMA R25, R49.reuse, R0, R25 ;  /* 0x0000000031197223 */ /* 0x040fe20000000019 */
[----:B------:R-:W-:Y:S02]  /*6e70*/  HADD2.F32 R0, -RZ, R77.H1_H1 ;  /* 0x3000004dff007230 */ /* 0x000fe40000004100 */
[----:B------:R-:W-:Y:S01]  /*6e80*/  FFMA R26, R49, R3, R26 ;  /* 0x00000003311a7223 */ /* 0x000fe2000000001a */
[----:B------:R-:W-:Y:S01]  /*6e90*/  HADD2.F32 R3, -RZ, R78.H1_H1 ;  /* 0x3000004eff037230 */ /* 0x000fe20000004100 */
[----:B------:R-:W-:Y:S01]  /*6ea0*/  F2FP.F16.F32.PACK_AB R11, R19, R14 ;  /* 0x0000000e130b723e */ /* 0x000fe200000000ff */
[C---:B------:R-:W-:Y:S01]  /*6eb0*/  FFMA R31, R49.reuse, R0, R31 ;  /* 0x00000000311f7223 */ /* 0x040fe2000000001f */
[----:B------:R-:W-:Y:S02]  /*6ec0*/  HADD2.F32 R0, -RZ, R79.H1_H1 ;  /* 0x3000004fff007230 */ /* 0x000fe40000004100 */
[C---:B------:R-:W-:Y:S01]  /*6ed0*/  FFMA R28, R49.reuse, R2, R28 ;  /* 0x00000002311c7223 */ /* 0x040fe2000000001c */
[----:B------:R1:W-:Y:S01]  /*6ee0*/  STSM.16.M88.4 [R106+0x400], R8 ;  /* 0x000400086a007844 */ /* 0x0003e20000000200 */
[----:B------:R-:W-:Y:S01]  /*6ef0*/  FFMA R29, R49, R3, R29 ;  /* 0x00000003311d7223 */ /* 0x000fe2000000001d */
[----:B------:R-:W-:Y:S01]  /*6f00*/  F2FP.F16.F32.PACK_AB R16, R17, R16 ;  /* 0x000000101110723e */ /* 0x000fe200000000ff */
[----:B------:R-:W-:Y:S01]  /*6f10*/  FFMA R30, R49, R4, R30 ;  /* 0x00000004311e7223 */ /* 0x000fe2000000001e */
[----:B------:R-:W-:Y:S01]  /*6f20*/  F2FP.F16.F32.PACK_AB R17, R23, R18 ;  /* 0x000000121711723e */ /* 0x000fe200000000ff */
[----:B------:R-:W-:Y:S01]  /*6f30*/  FFMA R35, R49, R0, R35 ;  /* 0x0000000031237223 */ /* 0x000fe20000000023 */
[----:B------:R-:W-:Y:S02]  /*6f40*/  F2FP.F16.F32.PACK_AB R18, R21, R20 ;  /* 0x000000141512723e */ /* 0x000fe400000000ff */
[----:B------:R-:W-:Y:S02]  /*6f50*/  F2FP.F16.F32.PACK_AB R19, R27, R22 ;  /* 0x000000161b13723e */ /* 0x000fe400000000ff */
[----:B------:R-:W-:Y:S02]  /*6f60*/  F2FP.F16.F32.PACK_AB R24, R25, R24 ;  /* 0x000000181918723e */ /* 0x000fe400000000ff */
[----:B------:R-:W-:Y:S01]  /*6f70*/  F2FP.F16.F32.PACK_AB R25, R31, R26 ;  /* 0x0000001a1f19723e */ /* 0x000fe200000000ff */
[----:B------:R1:W-:Y:S01]  /*6f80*/  STSM.16.M88.4 [R108], R16 ;  /* 0x000000106c007844 */ /* 0x0003e20000000200 */
[----:B------:R-:W-:Y:S02]  /*6f90*/  F2FP.F16.F32.PACK_AB R26, R29, R28 ;  /* 0x0000001c1d1a723e */ /* 0x000fe400000000ff */
[----:B------:R-:W-:Y:S05]  /*6fa0*/  F2FP.F16.F32.PACK_AB R27, R35, R30 ;  /* 0x0000001e231b723e */ /* 0x000fea00000000ff */
[----:B------:R1:W-:Y:S01]  /*6fb0*/  STSM.16.M88.4 [R109], R24 ;  /* 0x000000186d007844 */ /* 0x0003e20000000200 */
[----:B------:R-:W-:Y:S01]  /*6fc0*/  @!PT LDS RZ, [RZ] ;  /* 0x00000000fffff984 */ /* 0x000fe20000000800 */
[----:B------:R-:W-:Y:S01]  /*6fd0*/  @!PT LDS RZ, [RZ] ;  /* 0x00000000fffff984 */ /* 0x000fe20000000800 */
[----:B------:R-:W-:Y:S01]  /*6fe0*/  @!PT LDS RZ, [RZ] ;  /* 0x00000000fffff984 */ /* 0x000fe20000000800 */
[----:B------:R-:W-:Y:S01]  /*6ff0*/  @!PT LDS RZ, [RZ] ;  /* 0x00000000fffff984 */ /* 0x000fe20000000800 */
[----:B------:R2:W-:Y:S07]  /*7000*/  MEMBAR.ALL.CTA ;  /* 0x0000000000007992 */ /* 0x0005ee0000008000 */
[----:B--2---:R-:W2:Y:S02]  /*7010*/  FENCE.VIEW.ASYNC.S ;  /* 0x00000000000073c6 */ /* 0x004ea40000000000 */
[----:B--2---:R-:W-:Y:S06]  /*7020*/  BAR.SYNC.DEFER_BLOCKING 0x1, 0x80 ;  /* 0x0042000000007b1d */ /* 0x004fec0000010000 */
[----:B------:R-:W-:Y:S05]  /*7030*/  @P0 BRA `(.L_x_119) ;  /* 0x0000000000280947 */ /* 0x000fea0003800000 */
[----:B------:R-:W-:Y:S02]  /*7040*/  UIADD3 UR4, UPT, UPT, UR48, 0x400, URZ ;  /* 0x0000040030047890 */ /* 0x000fe4000fffe0ff */
[----:B------:R-:W-:Y:S01]  /*7050*/  UIADD3 UR6, UP0, UPT, UR52, 0x680, URZ ;  /* 0x0000068034067890 */ /* 0x000fe2000ff1e0ff */
[----:B------:R-:W-:Y:S03]  /*7060*/  UMOV UR43, UR36 ;  /* 0x00000024002b7c82 */ /* 0x000fe60008000000 */
[----:B------:R-:W-:Y:S01]  /*7070*/  MOV R94, UR4 ;  /* 0x00000004005e7c02 */ /* 0x000fe20008000f00 */
[----:B------:R-:W-:Y:S03]  /*7080*/  UIADD3.X UR7, UPT, UPT, URZ, UR53, URZ, UP0, !UPT ;  /* 0x00000035ff077290 */ /* 0x000fe600087fe4ff */
[----:B------:R-:W-:Y:S11]  /*7090*/  R2UR UR40, R94 ;  /* 0x000000005e2872ca */ /* 0x000ff600000e0000 */
[----:B------:R-:W-:Y:S02]  /*70a0*/  @!UPT UIADD3 URZ, UPT, UPT, URZ, URZ, URZ ;  /* 0x000000fffffff290 */ /* 0x000fe4000fffe0ff */
[----:B------:R2:W-:Y:S01]  /*70b0*/  UTMASTG.3D [UR40], [UR6] ;  /* 0x00000028060073b5 */ /* 0x0005e20008010000 */
[----:B------:R0:W-:Y:S01]  /*70c0*/  UTMACMDFLUSH ;  /* 0x00000000000079b7 */ /* 0x0001e20000000000 */
[----:B--2---:R-:W-:Y:S04]  /*70d0*/  DEPBAR.LE SB0, 0x1 ;  /* 0x000080400000791a */ /* 0x004fe80000000000 */
.L_x_119:
[----:B------:R-:W-:Y:S05]  /*70e0*/  BSYNC.RECONVERGENT B0 ;  /* 0x0000000000007941 */ /* 0x000fea0003800200 */
.L_x_118:
[----:B------:R-:W-:Y:S01]  /*70f0*/  BAR.SYNC.DEFER_BLOCKING 0x1, 0x80 ;  /* 0x0042000000007b1d */ /* 0x000fe20000010000 */
[----:B------:R-:W-:Y:S01]  /*7100*/  ISETP.NE.AND P1, PT, R105, RZ, PT ;  /* 0x000000ff6900720c */ /* 0x000fe20003f25270 */
[----:B------:R-:W-:Y:S01]  /*7110*/  UIADD3 UR4, UPT, UPT, UR50, -0x1, URZ ;  /* 0xffffffff32047890 */ /* 0x000fe2000fffe0ff */
[----:B------:R-:W-:Y:S03]  /*7120*/  LEA R2, R65, UR48, 0x3 ;  /* 0x0000003041027c11 */ /* 0x000fe6000f8e18ff */
[----:B------:R-:W-:Y:S08]  /*7130*/  UISETP.GT.U32.AND UP0, UPT, UR4, -0x3, UPT ;  /* 0xfffffffd0400788c */ /* 0x000ff0000bf04070 */
[----:B------:R-:W-:Y:S01]  /*7140*/  @P1 SHF.L.U32 R3, R98, 0x1f, RZ ;  /* 0x0000001f62031819 */ /* 0x000fe200000006ff */
[----:B------:R-:W-:Y:S06]  /*7150*/  BRA.U UP0, `(.L_x_120) ;  /* 0x0000000100247547 */ /* 0x000fec000b800000 */
[----:B------:R-:W-:Y:S01]  /*7160*/  IMAD.U32 R4, RZ, RZ, UR49 ;  /* 0x00000031ff047e24 */ /* 0x000fe2000f8e00ff */
[----:B------:R-:W-:Y:S01]  /*7170*/  MOV R0, UR37 ;  /* 0x0000002500007c02 */ /* 0x000fe20008000f00 */
[----:B------:R-:W-:Y:S03]  /*7180*/  UIADD3 UR49, UPT, UPT, UR49, 0x1, URZ ;  /* 0x0000000131317890 */ /* 0x000fe6000fffe0ff */
[----:B------:R-:W-:Y:S01]  /*7190*/  @P1 LEA R4, R4, UR48, 0x3 ;  /* 0x0000003004041c11 */ /* 0x000fe2000f8e18ff */
[----:B------:R-:W-:Y:S04]  /*71a0*/  UISETP.NE.AND UP0, UPT, UR49, 0x3, UPT ;  /* 0x000000033100788c */ /* 0x000fe8000bf05270 */
[----:B------:R-:W-:Y:S01]  /*71b0*/  @P1 VIADD R4, R4, 0x1a8 ;  /* 0x000001a804041836 */ /* 0x000fe20000000000 */
[----:B------:R-:W-:Y:S04]  /*71c0*/  USEL UR49, UR49, URZ, UP0 ;  /* 0x000000ff31317287 */ /* 0x000fe80008000000 */
[----:B------:R-:W-:Y:S04]  /*71d0*/  @P1 PRMT R0, R0, 0x654, R4 ;  /* 0x0000065400001816 */ /* 0x000fe80000000004 */
[----:B------:R2:W-:Y:S04]  /*71e0*/  @P1 SYNCS.ARRIVE.TRANS64.RED.A1T0 RZ, [R0+URZ], RZ ;  /* 0x000000ff00ff19a7 */ /* 0x0005e800081004ff */
.L_x_120:
[----:B------:R-:W3:Y:S01]  /*71f0*/  @P1 SYNCS.PHASECHK.TRANS64.TRYWAIT P0, [R2+URZ+0x190], R3 ;  /* 0x00019003020015a7 */ /* 0x000ee200080011ff */
[----:B------:R-:W-:Y:S01]  /*7200*/  BSSY B1, `(.L_x_121) ;  /* 0x0000017000017945 */ /* 0x000fe20003800000 */
[----:B---3--:R-:W-:Y:S03]  /*7210*/  @P1 SEL R67, RZ, 0x1, !P0 ;  /* 0x00000001ff431807 */ /* 0x008fe60004000000 */
[----:B------:R-:W-:Y:S05]  /*7220*/  @!P1 BRA `(.L_x_122) ;  /* 0x0000000000509947 */ /* 0x000fea0003800000 */
[----:B------:R-:W-:Y:S01]  /*7230*/  ISETP.NE.AND P1, PT, R72, RZ, PT ;  /* 0x000000ff4800720c */ /* 0x000fe20003f25270 */
[----:B------:R-:W-:Y:S01]  /*7240*/  BSSY B0, `(.L_x_123) ;  /* 0x000000a000007945 */ /* 0x000fe20003800000 */
[----:B------:R-:W-:Y:S11]  /*7250*/  ISETP.NE.AND P0, PT, R67, RZ, PT ;  /* 0x000000ff4300720c */ /* 0x000ff60003f05270 */
[----:B------:R-:W-:Y:S04]  /*7260*/  @P1 IMAD R5, R65, 0x2000, R66 ;  /* 0x0000200041051824 */ /* 0x000fe800078e0242 */
[----:B------:R-:W-:Y:S05]  /*7270*/  @P1 VIADD R4, R5, UR48 ;  /* 0x0000003005041c36 */ /* 0x000fea0008000000 */
[----:B------:R-:W-:Y:S01]  /*7280*/  @P1 IADD3 R3, PT, PT, R73, R4, RZ ;  /* 0x0000000449031210 */ /* 0x000fe20007ffe0ff */
[----:B------:R-:W-:Y:S01]  /*7290*/  @P1 IMAD.IADD R4, R99, 0x1, R4 ;  /* 0x0000000163041824 */ /* 0x000fe200078e0204 */
[----:B------:R-:W-:Y:S06]  /*72a0*/  @P0 BRA `(.L_x_124) ;  /* 0x00000000000c0947 */ /* 0x000fec0003800000 */
[----:B--2---:R-:W-:Y:S04]  /*72b0*/  SHF.L.U32 R0, R98, 0x1f, RZ ;  /* 0x0000001f62007819 */ /* 0x004fe800000006ff */
[----:B------:R-:W2:Y:S02]  /*72c0*/  SYNCS.PHASECHK.TRANS64.TRYWAIT P0, [R2+URZ+0x190], R0 ;  /* 0x00019000020075a7 */ /* 0x000ea400080011ff */
[----:B--2---:R-:W-:Y:S05]  /*72d0*/  @!P0 BRA `(.L_x_125) ;  /* 0x0000002c00308947 */ /* 0x004fea0003800000 */
.L_x_124:
[----:B------:R-:W-:Y:S05]  /*72e0*/  BSYNC B0 ;  /* 0x0000000000007941 */ /* 0x000fea0003800000 */
.L_x_123:
[----:B------:R-:W-:Y:S02]  /*72f0*/  ISETP.NE.AND P0, PT, R72, RZ, PT ;  /* 0x000000ff4800720c */ /* 0x000fe40003f05270 */
[----:B------:R-:W-:Y:S11]  /*7300*/  IADD3 R65, PT, PT, R65, 0x1, RZ ;  /* 0x0000000141417810 */ /* 0x000ff60007ffe0ff */
[----:B--2---:R-:W-:Y:S01]  /*7310*/  @P0 IMAD.IADD R0, R99, 0x1, R3 ;  /* 0x0000000163000824 */ /* 0x004fe200078e0203 */
[----:B------:R-:W-:Y:S05]  /*7320*/  @P0 WARPSYNC.ALL ;  /* 0x0000000000000948 */ /* 0x000fea0003800000 */
[----:B------:R3:W4:Y:S04]  /*7330*/  @P0 LDSM.16.M88.4 R56, [R5+UR48+0x400] ;  /* 0x000400300538083b */ /* 0x0007280008000200 */
[----:B------:R3:W2:Y:S04]  /*7340*/  @P0 LDSM.16.M88.4 R60, [R4+0x400] ;  /* 0x00040000043c083b */ /* 0x0006a80000000200 */
[----:B------:R3:W1:Y:S04]  /*7350*/  @P0 LDSM.16.M88.4 R68, [R3+0x400] ;  /* 0x000400000344083b */ /* 0x0006680000000200 */
[----:B------:R3:W1:Y:S02]  /*7360*/  @P0 LDSM.16.M88.4 R76, [R0+0x400] ;  /* 0x00040000004c083b */ /* 0x0006640000000200 */
.L_x_122:
[----:B------:R-:W-:Y:S05]  /*7370*/  BSYNC B1 ;  /* 0x0000000000017941 */ /* 0x000fea0003800000 */
.L_x_121:
[----:B--23--:R-:W-:Y:S05]  /*7380*/  VIADD R0, R48, 0x40 ;  /* 0x0000004030007836 */ /* 0x00cfea0000000000 */
[----:B------:R-:W-:Y:S04]  /*7390*/  SHF.R.U32.HI R0, RZ, 0x15, R0 ;  /* 0x00000015ff007819 */ /* 0x000fe80000011600 */
[----:B------:R-:W-:Y:S11]  /*73a0*/  LOP3.LUT P0, RZ, R0, 0x3, R93, 0x48, !PT ;  /* 0x0000000300ff7812 */ /* 0x000ff6000780485d */
[----:B------:R-:W-:Y:S02]  /*73b0*/  @!UPT UIADD3 URZ, UPT, UPT, URZ, URZ, URZ ;  /* 0x000000fffffff290 */ /* 0x000fe4000fffe0ff */
[----:B------:R-:W-:Y:S05]  /*73c0*/  @!P0 BRA `(.L_x_126) ;  /* 0x0000000000408947 */ /* 0x000fea0003800000 */
[----:B------:R-:W2:Y:S01]  /*73d0*/  LDCU.64 UR8, c[0x4][0x70] ;  /* 0x01000e00ff0877ac */ /* 0x000ea20008000a00 */
[----:B------:R-:W-:Y:S01]  /*73e0*/  MOV R3, 0x0 ;  /* 0x0000000000037802 */ /* 0x000fe20000000f00 */
[----:B------:R-:W-:Y:S02]  /*73f0*/  HFMA2 R12, -RZ, RZ, 0, 5.9604644775390625e-08 ;  /* 0x00000001ff0c7431 */ /* 0x000fe400000001ff */
[----:B-1----:R-:W-:Y:S02]  /*7400*/  IMAD.MOV.U32 R8, RZ, RZ, 0x192 ;  /* 0x00000192ff087424 */ /* 0x002fe400078e00ff */
[----:B------:R-:W-:Y:S01]  /*7410*/  IMAD.MOV.U32 R13, RZ, RZ, RZ ;  /* 0x000000ffff0d7224 */ /* 0x000fe200078e00ff */
[----:B------:R-:W1:Y:S01]  /*7420*/  LDCU.64 UR6, c[0x4][0x78] ;  /* 0x01000f00ff0677ac */ /* 0x000e620008000a00 */
[----:B------:R-:W3:Y:S01]  /*7430*/  LDC.64 R2, c[0x4][R3] ;  /* 0x0100000003027b82 */ /* 0x000ee20000000a00 */
[----:B------:R-:W5:Y:S01]  /*7440*/  LDCU.64 UR4, c[0x4][0x10] ;  /* 0x01000200ff0477ac */ /* 0x000f620008000a00 */
[----:B--2---:R-:W-:Y:S01]  /*7450*/  MOV R5, UR9 ;  /* 0x0000000900057c02 */ /* 0x004fe20008000f00 */
[----:B------:R-:W-:Y:S01]  /*7460*/  IMAD.U32 R4, RZ, RZ, UR8 ;  /* 0x00000008ff047e24 */ /* 0x000fe2000f8e00ff */
[----:B-1----:R-:W-:Y:S01]  /*7470*/  MOV R7, UR7 ;  /* 0x0000000700077c02 */ /* 0x002fe20008000f00 */
[----:B------:R-:W-:Y:S01]  /*7480*/  IMAD.U32 R6, RZ, RZ, UR6 ;  /* 0x00000006ff067e24 */ /* 0x000fe2000f8e00ff */
[----:B-----5:R-:W-:Y:S01]  /*7490*/  MOV R11, UR5 ;  /* 0x00000005000b7c02 */ /* 0x020fe20008000f00 */
[----:B------:R-:W-:Y:S02]  /*74a0*/  IMAD.U32 R10, RZ, RZ, UR4 ;  /* 0x00000004ff0a7e24 */ /* 0x000fe4000f8e00ff */
[----:B------:R-:W-:Y:S07]  /*74b0*/  LEPC R20, `(.L_x_126) ;  /* 0x000000001014794e */ /* 0x000fee0000000000 */
[----:B---34-:R-:W-:Y:S05]  /*74c0*/  CALL.ABS.NOINC R2 ;  /* 0x0000000002007343 */ /* 0x018fea0003c00000 */
.L_x_126:
[----:B------:R-:W-:Y:S05]  /*74d0*/  WARPSYNC.ALL ;  /* 0x0000000000007948 */ /* 0x000fea0003800000 */
[----:B------:R-:W-:Y:S01]  /*74e0*/  R2UR UR4, R48 ;  /* 0x00000000300472ca */ /* 0x000fe200000e0000 */
[--C-:B----4-:R-:W-:Y:S01]  /*74f0*/  HADD2.F32 R50, -RZ, R56.reuse.H0_H0 ;  /* 0x20000038ff327230 */ /* 0x110fe20000004100 */
[----:B------:R-:W-:Y:S01]  /*7500*/  ISETP.NE.AND P0, PT, R101, RZ, PT ;  /* 0x000000ff6500720c */ /* 0x000fe20003f05270 */
[----:B------:R-:W-:Y:S01]  /*7510*/  HADD2.F32 R51, -RZ, R56.H1_H1 ;  /* 0x30000038ff337230 */ /* 0x000fe20000004100 */
[----:B------:R-:W-:Y:S01]  /*7520*/  BSSY.RECONVERGENT B0, `(.L_x_127) ;  /* 0x0000085000007945 */ /* 0x000fe20003800200 */
[--C-:B-1----:R-:W-:Y:S08]  /*7530*/  HADD2.F32 R52, -RZ, R57.reuse.H0_H0 ;  /* 0x20000039ff347230 */ /* 0x102ff00000004100 */
[----:B------:R-:W1:Y:S02]  /*7540*/  LDTM.16dp256bit.x8 R4, tmem[UR4+0x40] ;  /* 0x00004004000479ee */ /* 0x000e6400081a0000 */
[C---:B-1----:R-:W-:Y:S01]  /*7550*/  FMUL R0, R47.reuse, R4 ;  /* 0x000000042f007220 */ /* 0x042fe20000400000 */
[C---:B------:R-:W-:Y:S01]  /*7560*/  FMUL R2, R47.reuse, R5 ;  /* 0x000000052f027220 */ /* 0x040fe20000400000 */
        /* <DEDUP_REMOVED lines=82> */
[----:B------:R-:W-:Y:S02]  /*7a90*/  HADD2.F32 R3, -RZ, R77.H0_H0 ;  /* 0x2000004dff037230 */ /* 0x000fe40000004100 */
[C---:B------:R-:W-:Y:S01]  /*7aa0*/  FFMA R27, R49.reuse, R0, R27 ;  /* 0x00000000311b7223 */ /* 0x040fe2000000001b */
[----:B------:R-:W-:Y:S02]  /*7ab0*/  HADD2.F32 R0, -RZ, R76.H1_H1 ;  /* 0x3000004cff007230 */ /* 0x000fe40000004100 */
[----:B------:R-:W-:Y:S01]  /*7ac0*/  FFMA R24, R49, R2, R24 ;  /* 0x0000000231187223 */ /* 0x000fe20000000018 */
[--C-:B------:R-:W-:Y:S02]  /*7ad0*/  HADD2.F32 R2, -RZ, R78.reuse.H0_H0 ;  /* 0x2000004eff027230 */ /* 0x100fe40000004100 */
[----:B------:R-:W-:Y:S01]  /*7ae0*/  FMUL R35, R47, R35 ;  /* 0x000000232f237220 */ /* 0x000fe20000400000 */
[----:B------:R-:W-:Y:S02]  /*7af0*/  HADD2.F32 R5, -RZ, R79.H1_H1 ;  /* 0x3000004fff057230 */ /* 0x000fe40000004100 */
[C---:B------:R-:W-:Y:S01]  /*7b00*/  FFMA R25, R49.reuse, R0, R25 ;  /* 0x0000000031197223 */ /* 0x040fe20000000019 */
[----:B------:R-:W-:Y:S02]  /*7b10*/  HADD2.F32 R0, -RZ, R77.H1_H1 ;  /* 0x3000004dff007230 */ /* 0x000fe40000004100 */
[----:B------:R-:W-:Y:S01]  /*7b20*/  FFMA R26, R49, R3, R26 ;  /* 0x00000003311a7223 */ /* 0x000fe2000000001a */
[----:B------:R-:W-:Y:S01]  /*7b30*/  HADD2.F32 R3, -RZ, R78.H1_H1 ;  /* 0x3000004eff037230 */ /* 0x000fe20000004100 */
[----:B------:R-:W-:Y:S01]  /*7b40*/  F2FP.F16.F32.PACK_AB R10, R13, R12 ;  /* 0x0000000c0d0a723e */ /* 0x000fe200000000ff */
[----:B------:R-:W-:Y:S01]  /*7b50*/  FFMA R31, R49, R0, R31 ;  /* 0x00000000311f7223 */ /* 0x000fe2000000001f */
[----:B------:R-:W-:Y:S01]  /*7b60*/  F2FP.F16.F32.PACK_AB R11, R19, R14 ;  /* 0x0000000e130b723e */ /* 0x000fe200000000ff */
[C---:B------:R-:W-:Y:S01]  /*7b70*/  FFMA R28, R49.reuse, R2, R28 ;  /* 0x00000002311c7223 */ /* 0x040fe2000000001c */
[----:B------:R-:W-:Y:S01]  /*7b80*/  FFMA R29, R49, R3, R29 ;  /* 0x00000003311d7223 */ /* 0x000fe2000000001d */
[----:B------:R-:W-:Y:S01]  /*7b90*/  F2FP.F16.F32.PACK_AB R16, R17, R16 ;  /* 0x000000101110723e */ /* 0x000fe200000000ff */
[----:B------:R-:W-:Y:S01]  /*7ba0*/  FFMA R30, R49, R4, R30 ;  /* 0x00000004311e7223 */ /* 0x000fe2000000001e */
[----:B------:R1:W-:Y:S01]  /*7bb0*/  STSM.16.M88.4 [R106+0x2400], R8 ;  /* 0x002400086a007844 */ /* 0x0003e20000000200 */
[----:B------:R-:W-:Y:S01]  /*7bc0*/  F2FP.F16.F32.PACK_AB R17, R23, R18 ;  /* 0x000000121711723e */ /* 0x000fe200000000ff */
[----:B------:R-:W-:Y:S01]  /*7bd0*/  FFMA R35, R49, R5, R35 ;  /* 0x0000000531237223 */ /* 0x000fe20000000023 */
[----:B------:R-:W-:Y:S02]  /*7be0*/  F2FP.F16.F32.PACK_AB R18, R21, R20 ;  /* 0x000000141512723e */ /* 0x000fe400000000ff */
[----:B------:R-:W-:Y:S02]  /*7bf0*/  F2FP.F16.F32.PACK_AB R19, R27, R22 ;  /* 0x000000161b13723e */ /* 0x000fe400000000ff */
[----:B------:R-:W-:Y:S02]  /*7c00*/  F2FP.F16.F32.PACK_AB R24, R25, R24 ;  /* 0x000000181918723e */ /* 0x000fe400000000ff */
[----:B------:R-:W-:Y:S01]  /*7c10*/  F2FP.F16.F32.PACK_AB R25, R31, R26 ;  /* 0x0000001a1f19723e */ /* 0x000fe200000000ff */
[----:B------:R1:W-:Y:S01]  /*7c20*/  STSM.16.M88.4 [R108+0x2000], R16 ;  /* 0x002000106c007844 */ /* 0x0003e20000000200 */
[----:B------:R-:W-:Y:S02]  /*7c30*/  F2FP.F16.F32.PACK_AB R26, R29, R28 ;  /* 0x0000001c1d1a723e */ /* 0x000fe400000000ff */
[----:B------:R-:W-:Y:S05]  /*7c40*/  F2FP.F16.F32.PACK_AB R27, R35, R30 ;  /* 0x0000001e231b723e */ /* 0x000fea00000000ff */
[----:B------:R1:W-:Y:S01]  /*7c50*/  STSM.16.M88.4 [R109+0x2000], R24 ;  /* 0x002000186d007844 */ /* 0x0003e20000000200 */
        /* <DEDUP_REMOVED lines=8> */
[----:B------:R-:W-:Y:S02]  /*7ce0*/  UIADD3 UR8, UP0, UPT, UR52, 0x680, URZ ;  /* 0x0000068034087890 */ /* 0x000fe4000ff1e0ff */
[----:B------:R-:W-:Y:S02]  /*7cf0*/  UIADD3 UR5, UPT, UPT, UR41, 0x40, URZ ;  /* 0x0000004029057890 */ /* 0x000fe4000fffe0ff */
[----:B------:R-:W-:Y:S02]  /*7d00*/  UIADD3 UR4, UPT, UPT, UR48, 0x2400, URZ ;  /* 0x0000240030047890 */ /* 0x000fe4000fffe0ff */
[----:B------:R-:W-:Y:S01]  /*7d10*/  UIADD3.X UR9, UPT, UPT, URZ, UR53, URZ, UP0, !UPT ;  /* 0x00000035ff097290 */ /* 0x000fe200087fe4ff */
[----:B------:R-:W-:Y:S01]  /*7d20*/  UMOV UR6, UR42 ;  /* 0x0000002a00067c82 */ /* 0x000fe20008000000 */
[----:B------:R-:W-:Y:S07]  /*7d30*/  UMOV UR7, UR36 ;  /* 0x0000002400077c82 */ /* 0x000fee0008000000 */
[----:B------:R2:W-:Y:S01]  /*7d40*/  UTMASTG.3D [UR4], [UR8] ;  /* 0x00000004080073b5 */ /* 0x0005e20008010000 */
[----:B------:R0:W-:Y:S01]  /*7d50*/  UTMACMDFLUSH ;  /* 0x00000000000079b7 */ /* 0x0001e20000000000 */
[----:B--2---:R-:W-:Y:S04]  /*7d60*/  DEPBAR.LE SB0, 0x1 ;  /* 0x000080400000791a */ /* 0x004fe80000000000 */
.L_x_128:
[----:B------:R-:W-:Y:S05]  /*7d70*/  BSYNC.RECONVERGENT B0 ;  /* 0x0000000000007941 */ /* 0x000fea0003800200 */
.L_x_127:
[----:B------:R-:W-:Y:S01]  /*7d80*/  BAR.SYNC.DEFER_BLOCKING 0x1, 0x80 ;  /* 0x0042000000007b1d */ /* 0x000fe20000010000 */
[----:B------:R-:W-:Y:S01]  /*7d90*/  ISETP.NE.AND P1, PT, R105, RZ, PT ;  /* 0x000000ff6900720c */ /* 0x000fe20003f25270 */
[----:B------:R-:W-:Y:S01]  /*7da0*/  UISETP.GT.U32.AND UP0, UPT, UR50, -0x3, UPT ;  /* 0xfffffffd3200788c */ /* 0x000fe2000bf04070 */
[----:B------:R-:W-:Y:S11]  /*7db0*/  LEA R4, R65, UR48, 0x3 ;  /* 0x0000003041047c11 */ /* 0x000ff6000f8e18ff */
        /* <DEDUP_REMOVED lines=11> */
.L_x_129:
        /* <DEDUP_REMOVED lines=15> */
.L_x_133:
[----:B------:R-:W-:Y:S05]  /*7f60*/  BSYNC B0 ;  /* 0x0000000000007941 */ /* 0x000fea0003800000 */
.L_x_132:
[----:B------:R-:W-:Y:S11]  /*7f70*/  ISETP.NE.AND P0, PT, R72, RZ, PT ;  /* 0x000000ff4800720c */ /* 0x000ff60003f05270 */
[----:B------:R-:W-:Y:S02]  /*7f80*/  @!UPT UIADD3 URZ, UPT, UPT, URZ, URZ, URZ ;  /* 0x000000fffffff290 */ /* 0x000fe4000fffe0ff */
[----:B--2---:R-:W-:Y:S01]  /*7f90*/  @P0 IADD3 R0, PT, PT, R99, R73, RZ ;  /* 0x0000004963000210 */ /* 0x004fe20007ffe0ff */
[----:B------:R-:W-:Y:S05]  /*7fa0*/  @P0 WARPSYNC.ALL ;  /* 0x0000000000000948 */ /* 0x000fea0003800000 */
[----:B------:R3:W4:Y:S04]  /*7fb0*/  @P0 LDSM.16.M88.4 R56, [R65+UR48+0x400] ;  /* 0x000400304138083b */ /* 0x0007280008000200 */
[----:B------:R3:W2:Y:S04]  /*7fc0*/  @P0 LDSM.16.M88.4 R60, [R2+0x400] ;  /* 0x00040000023c083b */ /* 0x0006a80000000200 */
[----:B------:R3:W1:Y:S04]  /*7fd0*/  @P0 LDSM.16.M88.4 R68, [R73+0x400] ;  /* 0x000400004944083b */ /* 0x0006680000000200 */
[----:B------:R3:W1:Y:S02]  /*7fe0*/  @P0 LDSM.16.M88.4 R76, [R0+0x400] ;  /* 0x00040000004c083b */ /* 0x0006640000000200 */
.L_x_131:
[----:B------:R-:W-:Y:S05]  /*7ff0*/  BSYNC B1 ;  /* 0x0000000000017941 */ /* 0x000fea0003800000 */
.L_x_130:
        /* <DEDUP_REMOVED lines=21> */
.L_x_135:
[----:B------:R-:W-:Y:S01]  /*8150*/  ISETP.NE.AND P0, PT, R101, RZ, PT ;  /* 0x000000ff6500720c */ /* 0x000fe20003f05270 */
[----:B------:R-:W-:Y:S05]  /*8160*/  WARPSYNC.ALL ;  /* 0x0000000000007948 */ /* 0x000fea0003800000 */
[----:B------:R-:W-:Y:S01]  /*8170*/  R2UR UR4, R48 ;  /* 0x00000000300472ca */ /* 0x000fe200000e0000 */
[--C-:B----4-:R-:W-:Y:S01]  /*8180*/  HADD2.F32 R0, -RZ, R56.reuse.H0_H0 ;  /* 0x20000038ff007230 */ /* 0x110fe20000004100 */
[----:B------:R-:W-:Y:S01]  /*8190*/  R2UR UR5, R64 ;  /* 0x00000000400572ca */ /* 0x000fe200000e0000 */
[----:B------:R-:W-:Y:S01]  /*81a0*/  HADD2.F32 R2, -RZ, R56.H1_H1 ;  /* 0x30000038ff027230 */ /* 0x000fe20000004100 */
[----:B------:R-:W-:Y:S01]  /*81b0*/  BSSY.RECONVERGENT B0, `(.L_x_136) ;  /* 0x0000089000007945 */ /* 0x000fe20003800200 */
[--C-:B------:R-:W-:Y:S02]  /*81c0*/  HADD2.F32 R3, -RZ, R57.reuse.H0_H0 ;  /* 0x20000039ff037230 */ /* 0x100fe40000004100 */
[----:B------:R-:W-:Y:S02]  /*81d0*/  HADD2.F32 R48, -RZ, R57.H1_H1 ;  /* 0x30000039ff307230 */ /* 0x000fe40000004100 */
[--C-:B------:R-:W-:Y:S02]  /*81e0*/  HADD2.F32 R50, -RZ, R58.reuse.H0_H0 ;  /* 0x2000003aff327230 */ /* 0x100fe40000004100 */
[----:B------:R-:W-:Y:S02]  /*81f0*/  HADD2.F32 R51, -RZ, R58.H1_H1 ;  /* 0x3000003aff337230 */ /* 0x000fe40000004100 */
[----:B-1----:R-:W1:Y:S01]  /*8200*/  LDTM.16dp256bit.x8 R4, tmem[UR4+0x80] ;  /* 0x00008004000479ee */ /* 0x002e6200081a0000 */
[----:B------:R-:W-:Y:S01]  /*8210*/  NOP ;  /* 0x0000000000007918 */ /* 0x000fe20000000000 */
[----:B------:R-:W-:Y:S01]  /*8220*/  UIADD3 UR5, UPT, UPT, UR5, 0x210, URZ ;  /* 0x0000021005057890 */ /* 0x000fe2000fffe0ff */
[--C-:B------:R-:W-:Y:S02]  /*8230*/  HADD2.F32 R52, -RZ, R59.reuse.H0_H0 ;  /* 0x2000003bff347230 */ /* 0x100fe40000004100 */
[----:B------:R-:W-:Y:S01]  /*8240*/  HADD2.F32 R53, -RZ, R59.H1_H1 ;  /* 0x3000003bff357230 */ /* 0x000fe20000004100 */
[----:B------:R-:W-:Y:S01]  /*8250*/  UPRMT UR5, UR37, 0x654, UR5 ;  /* 0x0000065425057896 */ /* 0x000fe20008000005 */
[--C-:B------:R-:W-:Y:S02]  /*8260*/  HADD2.F32 R54, -RZ, R60.reuse.H0_H0 ;  /* 0x2000003cff367230 */ /* 0x100fe40000004100 */
[----:B------:R-:W-:Y:S02]  /*8270*/  HADD2.F32 R55, -RZ, R60.H1_H1 ;  /* 0x3000003cff377230 */ /* 0x000fe40000004100 */
[--C-:B------:R-:W-:Y:S02]  /*8280*/  HADD2.F32 R56, -RZ, R61.reuse.H0_H0 ;  /* 0x2000003dff387230 */ /* 0x100fe40000004100 */
[----:B------:R-:W-:Y:S02]  /*8290*/  HADD2.F32 R57, -RZ, R61.H1_H1 ;  /* 0x3000003dff397230 */ /* 0x000fe40000004100 */
[----:B-1----:R-:W-:Y:S01]  /*82a0*/  SYNCS.ARRIVE.TRANS64.RED.A1T0 RZ, [UR5], RZ ;  /* 0x000000ffffff79a7 */ /* 0x002fe20008100405 */
[--C-:B------:R-:W-:Y:S02]  /*82b0*/  HADD2.F32 R58, -RZ, R62.reuse.H0_H0 ;  /* 0x2000003eff3a7230 */ /* 0x100fe40000004100 */
[----:B------:R-:W-:Y:S02]  /*82c0*/  HADD2.F32 R59, -RZ, R62.H1_H1 ;  /* 0x3000003eff3b7230 */ /* 0x000fe40000004100 */
[--C-:B------:R-:W-:Y:S02]  /*82d0*/  HADD2.F32 R60, -RZ, R63.reuse.H0_H0 ;  /* 0x2000003fff3c7230 */ /* 0x100fe40000004100 */
[----:B------:R-:W-:Y:S02]  /*82e0*/  HADD2.F32 R61, -RZ, R63.H1_H1 ;  /* 0x3000003fff3d7230 */ /* 0x000fe40000004100 */
[C---:B------:R-:W-:Y:S01]  /*82f0*/  FMUL R4, R47.reuse, R4 ;  /* 0x000000042f047220 */ /* 0x040fe20000400000 */
[C---:B------:R-:W-:Y:S01]  /*8300*/  FMUL R5, R47.reuse, R5 ;  /* 0x000000052f057220 */ /* 0x040fe20000400000 */
[C---:B------:R-:W-:Y:S01]  /*8310*/  FMUL R6, R47.reuse, R6 ;  /* 0x000000062f067220 */ /* 0x040fe20000400000 */
[----:B------:R-:W-:Y:S01]  /*8320*/  FMUL R7, R47, R7 ;  /* 0x000000072f077220 */ /* 0x000fe20000400000 */
[C---:B------:R-:W-:Y:S01]  /*8330*/  FFMA R4, R49.reuse, R0, R4 ;  /* 0x0000000031047223 */ /* 0x040fe20000000004 */
[C---:B------:R-:W-:Y:S01]  /*8340*/  FFMA R5, R49.reuse, R2, R5 ;  /* 0x0000000231057223 */ /* 0x040fe20000000005 */
[C---:B------:R-:W-:Y:S01]  /*8350*/  FFMA R6, R49.reuse, R3, R6 ;  /* 0x0000000331067223 */ /* 0x040fe20000000006 */
[----:B------:R-:W-:Y:S01]  /*8360*/  FFMA R7, R49, R48, R7 ;  /* 0x0000003031077223 */ /* 0x000fe20000000007 */
[C---:B------:R-:W-:Y:S01]  /*8370*/  FMUL R8, R47.reuse, R8 ;  /* 0x000000082f087220 */ /* 0x040fe20000400000 */
[----:B------:R-:W-:Y:S01]  /*8380*/  FMUL R9, R47, R9 ;  /* 0x000000092f097220 */ /* 0x000fe20000400000 */
[----:B------:R-:W-:Y:S01]  /*8390*/  F2FP.F16.F32.PACK_AB R4, R5, R4 ;  /* 0x000000040504723e */ /* 0x000fe200000000ff */
[----:B------:R-:W-:Y:S01]  /*83a0*/  FMUL R0, R47, R10 ;  /* 0x0000000a2f007220 */ /* 0x000fe20000400000 */
[----:B------:R-:W-:Y:S01]  /*83b0*/  F2FP.F16.F32.PACK_AB R5, R7, R6 ;  /* 0x000000060705723e */ /* 0x000fe200000000ff */
[C---:B------:R-:W-:Y:S01]  /*83c0*/  FFMA R8, R49.reuse, R50, R8 ;  /* 0x0000003231087223 */ /* 0x040fe20000000008 */
[C---:B------:R-:W-:Y:S01]  /*83d0*/  FFMA R9, R49.reuse, R51, R9 ;  /* 0x0000003331097223 */ /* 0x040fe20000000009 */
[----:B------:R-:W-:Y:S01]  /*83e0*/  FFMA R0, R49, R52, R0 ;  /* 0x0000003431007223 */ /* 0x000fe20000000000 */
[C---:B------:R-:W-:Y:S01]  /*83f0*/  FMUL R2, R47.reuse, R11 ;  /* 0x0000000b2f027220 */ /* 0x040fe20000400000 */
[C---:B------:R-:W-:Y:S01]  /*8400*/  FMUL R3, R47.reuse, R12 ;  /* 0x0000000c2f037220 */ /* 0x040fe20000400000 */
[----:B------:R-:W-:Y:S01]  /*8410*/  FMUL R10, R47, R13 ;  /* 0x0000000d2f0a7220 */ /* 0x000fe20000400000 */
[----:B------:R-:W-:Y:S01]  /*8420*/  F2FP.F16.F32.PACK_AB R6, R9, R8 ;  /* 0x000000080906723e */ /* 0x000fe200000000ff */
[C---:B------:R-:W-:Y:S01]  /*8430*/  FFMA R2, R49.reuse, R53, R2 ;  /* 0x0000003531027223 */ /* 0x040fe20000000002 */
[C---:B------:R-:W-:Y:S01]  /*8440*/  FFMA R3, R49.reuse, R54, R3 ;  /* 0x0000003631037223 */ /* 0x040fe20000000003 */
[----:B------:R-:W-:Y:S01]  /*8450*/  FFMA R10, R49, R55, R10 ;  /* 0x00000037310a7223 */ /* 0x000fe2000000000a */
[C---:B------:R-:W-:Y:S01]  /*8460*/  FMUL R11, R47.reuse, R14 ;  /* 0x0000000e2f0b7220 */ /* 0x040fe20000400000 */
[C---:B------:R-:W-:Y:S01]  /*8470*/  FMUL R15, R47.reuse, R15 ;  /* 0x0000000f2f0f7220 */ /* 0x040fe20000400000 */
[----:B------:R-:W-:Y:S01]  /*8480*/  F2FP.F16.F32.PACK_AB R7, R2, R0 ;  /* 0x000000000207723e */ /* 0x000fe200000000ff */
[----:B------:R-:W-:Y:S01]  /*8490*/  FMUL R12, R47, R16 ;  /* 0x000000102f0c7220 */ /* 0x000fe20000400000 */
[----:B------:R-:W-:Y:S01]  /*84a0*/  F2FP.F16.F32.PACK_AB R8, R10, R3 ;  /* 0x000000030a08723e */ /* 0x000fe200000000ff */
[C---:B------:R-:W-:Y:S01]  /*84b0*/  FFMA R11, R49.reuse, R56, R11 ;  /* 0x00000038310b7223 */ /* 0x040fe2000000000b */
[C---:B------:R-:W-:Y:S01]  /*84c0*/  FFMA R15, R49.reuse, R57, R15 ;  /* 0x00000039310f7223 */ /* 0x040fe2000000000f */
[----:B------:R1:W-:Y:S01]  /*84d0*/  STSM.16.M88.4 [R107+0x4400], R4 ;  /* 0x004400046b007844 */ /* 0x0003e20000000200 */
[----:B------:R-:W-:Y:S01]  /*84e0*/  FFMA R12, R49, R58, R12 ;  /* 0x0000003a310c7223 */ /* 0x000fe2000000000c */
[C---:B------:R-:W-:Y:S01]  /*84f0*/  FMUL R13, R47.reuse, R17 ;  /* 0x000000112f0d7220 */ /* 0x040fe20000400000 */
[----:B------:R-:W-:Y:S01]  /*8500*/  FMUL R14, R47, R18 ;  /* 0x000000122f0e7220 */ /* 0x000fe20000400000 */
[----:B------:R-:W-:Y:S01]  /*8510*/  F2FP.F16.F32.PACK_AB R9, R15, R11 ;  /* 0x0000000b0f09723e */ /* 0x000fe200000000ff */
[--C-:B------:R-:W-:Y:S02]  /*8520*/  HADD2.F32 R62, -RZ, R68.reuse.H0_H0 ;  /* 0x20000044ff3e7230 */ /* 0x100fe40000004100 */
[C---:B------:R-:W-:Y:S01]  /*8530*/  FFMA R13, R49.reuse, R59, R13 ;  /* 0x0000003b310d7223 */ /* 0x040fe2000000000d */
[----:B------:R-:W-:Y:S01]  /*8540*/  FFMA R14, R49, R60, R14 ;  /* 0x0000003c310e7223 */ /* 0x000fe2000000000e */
[C---:B------:R-:W-:Y:S01]  /*8550*/  FMUL R19, R47.reuse, R19 ;  /* 0x000000132f137220 */ /* 0x040fe20000400000 */
[----:B------:R-:W-:Y:S02]  /*8560*/  HADD2.F32 R63, -RZ, R68.H1_H1 ;  /* 0x30000044ff3f7230 */ /* 0x000fe40000004100 */
[----:B------:R-:W-:Y:S01]  /*8570*/  FMUL R16, R47, R20 ;  /* 0x000000142f107220 */ /* 0x000fe20000400000 */
[----:B------:R-:W-:Y:S01]  /*8580*/  F2FP.F16.F32.PACK_AB R10, R13, R12 ;  /* 0x0000000c0d0a723e */ /* 0x000fe200000000ff */
[C---:B------:R-:W-:Y:S01]  /*8590*/  FFMA R19, R49.reuse, R61, R19 ;  /* 0x0000003d31137223 */ /* 0x040fe20000000013 */
[--C-:B------:R-:W-:Y:S02]  /*85a0*/  HADD2.F32 R64, -RZ, R69.reuse.H0_H0 ;  /* 0x20000045ff407230 */ /* 0x100fe40000004100 */
[----:B------:R-:W-:Y:S01]  /*85b0*/  FFMA R16, R49, R62, R16 ;  /* 0x0000003e31107223 */ /* 0x000fe20000000010 */
[----:B------:R-:W-:Y:S01]  /*85c0*/  FMUL R17, R47, R21 ;  /* 0x000000152f117220 */ /* 0x000fe20000400000 */
[----:B------:R-:W-:Y:S01]  /*85d0*/  HADD2.F32 R65, -RZ, R69.H1_H1 ;  /* 0x30000045ff417230 */ /* 0x000fe20000004100 */
[----:B------:R-:W-:Y:S01]  /*85e0*/  F2FP.F16.F32.PACK_AB R11, R19, R14 ;  /* 0x0000000e130b723e */ /* 0x000fe200000000ff */
[----:B------:R-:W-:Y:S01]  /*85f0*/  FMUL R18, R47, R22 ;  /* 0x000000162f127220 */ /* 0x000fe20000400000 */
[----:B------:R-:W-:Y:S01]  /*8600*/  FFMA R17, R49, R63, R17 ;  /* 0x0000003f31117223 */ /* 0x000fe20000000011 */
[--C-:B------:R-:W-:Y:S02]  /*8610*/  HADD2.F32 R66, -RZ, R70.reuse.H0_H0 ;  /* 0x20000046ff427230 */ /* 0x100fe40000004100 */
[----:B------:R-:W-:Y:S01]  /*8620*/  FMUL R23, R47, R23 ;  /* 0x000000172f177220 */ /* 0x000fe20000400000 */
[----:B------:R1:W-:Y:S01]  /*8630*/  STSM.16.M88.4 [R106+0x4400], R8 ;  /* 0x004400086a007844 */ /* 0x0003e20000000200 */
[----:B------:R-:W-:Y:S01]  /*8640*/  FFMA R18, R49, R64, R18 ;  /* 0x0000004031127223 */ /* 0x000fe20000000012 */
[----:B------:R-:W-:Y:S01]  /*8650*/  F2FP.F16.F32.PACK_AB R16, R17, R16 ;  /* 0x000000101110723e */ /* 0x000fe200000000ff */
[----:B------:R-:W-:Y:S01]  /*8660*/  FFMA R23, R49, R65, R23 ;  /* 0x0000004131177223 */ /* 0x000fe20000000017 */
[----:B------:R-:W-:Y:S02]  /*8670*/  HADD2.F32 R67, -RZ, R70.H1_H1 ;  /* 0x30000046ff437230 */ /* 0x000fe40000004100 */
[C---:B------:R-:W-:Y:S01]  /*8680*/  FMUL R20, R47.reuse, R24 ;  /* 0x000000182f147220 */ /* 0x040fe20000400000 */
[--C-:B------:R-:W-:Y:S02]  /*8690*/  HADD2.F32 R68, -RZ, R71.reuse.H0_H0 ;  /* 0x20000047ff447230 */ /* 0x100fe40000004100 */
[----:B------:R-:W-:Y:S01]  /*86a0*/  FMUL R21, R47, R25 ;  /* 0x000000192f157220 */ /* 0x000fe20000400000 */
[----:B------:R-:W-:Y:S01]  /*86b0*/  F2FP.F16.F32.PACK_AB R17, R23, R18 ;  /* 0x000000121711723e */ /* 0x000fe200000000ff */
[C---:B------:R-:W-:Y:S01]  /*86c0*/  FFMA R20, R49.reuse, R66, R20 ;  /* 0x0000004231147223 */ /* 0x040fe20000000014 */
[----:B------:R-:W-:Y:S02]  /*86d0*/  HADD2.F32 R69, -RZ, R71.H1_H1 ;  /* 0x30000047ff457230 */ /* 0x000fe40000004100 */
[----:B------:R-:W-:Y:S01]  /*86e0*/  FFMA R21, R49, R67, R21 ;  /* 0x0000004331157223 */ /* 0x000fe20000000015 */
[C---:B------:R-:W-:Y:S01]  /*86f0*/  FMUL R22, R47.reuse, R26 ;  /* 0x0000001a2f167220 */ /* 0x040fe20000400000 */
[--C-:B------:R-:W-:Y:S02]  /*8700*/  HADD2.F32 R70, -RZ, R76.reuse.H0_H0 ;  /* 0x2000004cff467230 */ /* 0x100fe40000004100 */
[C---:B------:R-:W-:Y:S01]  /*8710*/  FMUL R27, R47.reuse, R27 ;  /* 0x0000001b2f1b7220 */ /* 0x040fe20000400000 */
[----:B------:R-:W-:Y:S02]  /*8720*/  HADD2.F32 R71, -RZ, R76.H1_H1 ;  /* 0x3000004cff477230 */ /* 0x000fe40000004100 */
[C---:B------:R-:W-:Y:S01]  /*8730*/  FMUL R24, R47.reuse, R28 ;  /* 0x0000001c2f187220 */ /* 0x040fe20000400000 */
[--C-:B------:R-:W-:Y:S02]  /*8740*/  HADD2.F32 R72, -RZ, R77.reuse.H0_H0 ;  /* 0x2000004dff487230 */ /* 0x100fe40000004100 */
[----:B------:R-:W-:Y:S01]  /*8750*/  FMUL R25, R47, R29 ;  /* 0x0000001d2f197220 */ /* 0x000fe20000400000 */
[----:B------:R-:W-:Y:S01]  /*8760*/  FFMA R22, R49, R68, R22 ;  /* 0x0000004431167223 */ /* 0x000fe20000000016 */
[----:B------:R-:W-:Y:S02]  /*8770*/  HADD2.F32 R73, -RZ, R77.H1_H1 ;  /* 0x3000004dff497230 */ /* 0x000fe40000004100 */
[----:B------:R-:W-:Y:S01]  /*8780*/  FMUL R26, R47, R30 ;  /* 0x0000001e2f1a7220 */ /* 0x000fe20000400000 */
[----:B------:R-:W-:Y:S01]  /*8790*/  FFMA R27, R49, R69, R27 ;  /* 0x00000045311b7223 */ /* 0x000fe2000000001b */
        /* <DEDUP_REMOVED lines=12> */
[----:B------:R-:W-:Y:S01]  /*8860*/  FMUL R35, R47, R35 ;  /* 0x000000232f237220 */ /* 0x000fe20000400000 */
[C---:B------:R-:W-:Y:S01]  /*8870*/  FFMA R28, R49.reuse, R74, R28 ;  /* 0x0000004a311c7223 */ /* 0x040fe2000000001c */
[C---:B------:R-:W-:Y:S01]  /*8880*/  FFMA R29, R49.reuse, R75, R29 ;  /* 0x0000004b311d7223 */ /* 0x040fe2000000001d */
[C---:B------:R-:W-:Y:S01]  /*8890*/  FFMA R30, R49.reuse, R76, R30 ;  /* 0x0000004c311e7223 */ /* 0x040fe2000000001e */
        /* <DEDUP_REMOVED lines=26> */
.L_x_137:
[----:B------:R-:W-:Y:S05]  /*8a40*/  BSYNC.RECONVERGENT B0 ;  /* 0x0000000000007941 */ /* 0x000fea0003800200 */
.L_x_136:
[----:B------:R-:W-:Y:S01]  /*8a50*/  BAR.SYNC.DEFER_BLOCKING 0x1, 0x80 ;  /* 0x0042000000007b1d */ /* 0x000fe20000010000 */
[----:B------:R-:W-:Y:S01]  /*8a60*/  UIADD3 UR4, UPT, UPT, UR50, 0x1, URZ ;  /* 0x0000000132047890 */ /* 0x000fe2000fffe0ff */
[----:B------:R-:W-:Y:S03]  /*8a70*/  IADD3 R46, PT, PT, R46, 0x1, RZ ;  /* 0x000000012e2e7810 */ /* 0x000fe60007ffe0ff */
[----:B------:R-:W-:Y:S09]  /*8a80*/  UISETP.GT.U32.AND UP0, UPT, UR4, -0x3, UPT ;  /* 0xfffffffd0400788c */ /* 0x000ff2000bf04070 */
[----:B------:R-:W-:Y:S05]  /*8a90*/  BRA.U UP0, `(.L_x_138) ;  /* 0x0000000100287547 */ /* 0x000fea000b800000 */
[----:B------:R-:W-:Y:S01]  /*8aa0*/  ISETP.NE.AND P0, PT, R105, RZ, PT ;  /* 0x000000ff6900720c */ /* 0x000fe20003f05270 */
[----:B------:R-:W-:Y:S01]  /*8ab0*/  IMAD.U32 R2, RZ, RZ, UR49 ;  /* 0x00000031ff027e24 */ /* 0x000fe2000f8e00ff */
[----:B------:R-:W-:Y:S01]  /*8ac0*/  UIADD3 UR49, UPT, UPT, UR49, 0x1, URZ ;  /* 0x0000000131317890 */ /* 0x000fe2000fffe0ff */
[----:B------:R-:W-:Y:S03]  /*8ad0*/  IMAD.U32 R0, RZ, RZ, UR37 ;  /* 0x00000025ff007e24 */ /* 0x000fe6000f8e00ff */
[----:B------:R-:W-:Y:S04]  /*8ae0*/  UISETP.NE.AND UP0, UPT, UR49, 0x3, UPT ;  /* 0x000000033100788c */ /* 0x000fe8000bf05270 */
[----:B------:R-:W-:Y:S03]  /*8af0*/  USEL UR49, UR49, URZ, UP0 ;  /* 0x000000ff31317287 */ /* 0x000fe60008000000 */
[----:B------:R-:W-:Y:S05]  /*8b00*/  @P0 LEA R2, R2, UR48, 0x3 ;  /* 0x0000003002020c11 */ /* 0x000fea000f8e18ff */
[----:B------:R-:W-:Y:S05]  /*8b10*/  @P0 VIADD R2, R2, 0x1a8 ;  /* 0x000001a802020836 */ /* 0x000fea0000000000 */
[----:B------:R-:W-:Y:S04]  /*8b20*/  @P0 PRMT R0, R0, 0x654, R2 ;  /* 0x0000065400000816 */ /* 0x000fe80000000002 */
[----:B------:R2:W-:Y:S03]  /*8b30*/  @P0 SYNCS.ARRIVE.TRANS64.RED.A1T0 RZ, [R0+URZ], RZ ;  /* 0x000000ff00ff09a7 */ /* 0x0005e600081004ff */
.L_x_138:
[----:B------:R-:W-:Y:S01]  /*8b40*/  ISETP.NE.AND P2, PT, R102, RZ, PT ;  /* 0x000000ff6600720c */ /* 0x000fe20003f45270 */
[----:B------:R-:W-:Y:S01]  /*8b50*/  UIADD3 UR50, UPT, UPT, UR50, 0x3, URZ ;  /* 0x0000000332327890 */ /* 0x000fe2000fffe0ff */
[----:B------:R-:W-:Y:S01]  /*8b60*/  ISETP.NE.AND P0, PT, R104, 0x2, PT ;  /* 0x000000026800780c */ /* 0x000fe20003f05270 */
[----:B------:R-:W-:Y:S01]  /*8b70*/  IMAD.IADD R14, R44, 0x1, R86 ;  /* 0x000000012c0e7824 */ /* 0x000fe200078e0256 */
[----:B------:R-:W-:Y:S01]  /*8b80*/  ISETP.NE.AND P1, PT, R46, 0x4, PT ;  /* 0x000000042e00780c */ /* 0x000fe20003f25270 */
[----:B------:R-:W-:Y:S01]  /*8b90*/  IMAD.IADD R15, R45, 0x1, R87 ;  /* 0x000000012d0f7824 */ /* 0x000fe200078e0257 */
[----:B------:R-:W-:Y:S02]  /*8ba0*/  SEL R2, RZ, 0x1, P0 ;  /* 0x00000001ff027807 */ /* 0x000fe40000000000 */
[----:B--2---:R-:W-:Y:S02]  /*8bb0*/  SEL R0, RZ, 0x1, P1 ;  /* 0x00000001ff007807 */ /* 0x004fe40000800000 */
[----:B------:R-:W-:Y:S02]  /*8bc0*/  LOP3.LUT R96, R96, R2, RZ, 0x3c, !PT ;  /* 0x0000000260607212 */ /* 0x000fe400078e3cff */
[----:B------:R-:W-:Y:S02]  /*8bd0*/  LOP3.LUT R97, R97, R0, RZ, 0x3c, !PT ;  /* 0x0000000061617212 */ /* 0x000fe400078e3cff */
[----:B------:R-:W-:Y:S02]  /*8be0*/  @P2 R2UR UR36, R95 ;  /* 0x000000005f2422ca */ /* 0x000fe400000e0000 */
[----:B------:R-:W-:Y:S02]  /*8bf0*/  SEL R104, R104, RZ, P0 ;  /* 0x000000ff68687207 */ /* 0x000fe40000000000 */
[----:B------:R-:W-:Y:S01]  /*8c00*/  SEL R46, R46, RZ, P1 ;  /* 0x000000ff2e2e7207 */ /* 0x000fe20000800000 */
[----:B------:R-:W-:Y:S10]  /*8c10*/  @P2 BRA `(.L_x_139) ;  /* 0xffffffcc00142947 */ /* 0x000ff4000383ffff */
[----:B------:R-:W-:-:S09]  /*8c20*/  UISETP.NE.AND UP0, UPT, UR51, URZ, UPT ;  /* 0x000000ff3300728c */ /* 0x000fd2000bf05270 */
[----:B------:R-:W-:Y:S05]  /*8c30*/  BRA.U !UP0, `(.L_x_140) ;  /* 0x0000000108487547 */ /* 0x000fea000b800000 */
[----:B------:R-:W2:Y:S02]  /*8c40*/  LDCU.64 UR4, c[0x0][0x890] ;  /* 0x00011200ff0477ac */ /* 0x000ea40008000a00 */
[----:B--2---:R-:W-:-:S04]  /*8c50*/  UISETP.NE.U32.AND UP0, UPT, UR4, URZ, UPT ;  /* 0x000000ff0400728c */ /* 0x004fc8000bf05070 */
[----:B------:R-:W-:-:S09]  /*8c60*/  UISETP.NE.AND.EX UP0, UPT, UR5, URZ, UPT, UP0 ;  /* 0x000000ff0500728c */ /* 0x000fd2000bf05300 */
[----:B------:R-:W-:Y:S05]  /*8c70*/  BRA.U UP0, `(.L_x_141) ;  /* 0x00000001000c7547 */ /* 0x000fea000b800000 */
[----:B------:R-:W-:-:S13]  /*8c80*/  FSETP.NEU.AND P0, PT, R49, RZ, PT ;  /* 0x000000ff3100720b */ /* 0x000fda0003f0d000 */
[----:B------:R-:W-:Y:S05]  /*8c90*/  @!P0 EXIT ;  /* 0x000000000000894d */ /* 0x000fea0003800000 */
[----:B------:R-:W-:Y:S05]  /*8ca0*/  BRA `(.L_x_140) ;  /* 0x00000000002c7947 */ /* 0x000fea0003800000 */
.L_x_141:
[----:B------:R-:W-:Y:S01]  /*8cb0*/  ISETP.NE.AND P0, PT, R103, RZ, PT ;  /* 0x000000ff6700720c */ /* 0x000fe20003f05270 */
[----:B------:R-:W-:-:S12]  /*8cc0*/  BSSY.RECONVERGENT B0, `(.L_x_140) ;  /* 0x0000009000007945 */ /* 0x000fd80003800200 */
[----:B------:R-:W-:Y:S05]  /*8cd0*/  @P0 BRA `(.L_x_142) ;  /* 0x0000000000140947 */ /* 0x000fea0003800000 */
[----:B------:R-:W2:Y:S02]  /*8ce0*/  LDCU.64 UR4, c[0x0][0x888] ;  /* 0x00011100ff0477ac */ /* 0x000ea40008000a00 */
[----:B--2---:R-:W-:-:S04]  /*8cf0*/  ISETP.NE.U32.AND P0, PT, RZ, UR4, PT ;  /* 0x00000004ff007c0c */ /* 0x004fc8000bf05070 */
[----:B------:R-:W-:-:S13]  /*8d00*/  ISETP.NE.AND.EX P0, PT, RZ, UR5, PT, P0 ;  /* 0x00000005ff007c0c */ /* 0x000fda000bf05300 */
[----:B------:R-:W-:Y:S05]  /*8d10*/  @!P0 EXIT ;  /* 0x000000000000894d */ /* 0x000fea0003800000 */
[----:B------:R-:W-:Y:S05]  /*8d20*/  BRA `(.L_x_143) ;  /* 0x0000000000087947 */ /* 0x000fea0003800000 */
.L_x_142:
[----:B------:R-:W-:-:S13]  /*8d30*/  FSETP.NEU.AND P0, PT, R49, RZ, PT ;  /* 0x000000ff3100720b */ /* 0x000fda0003f0d000 */
[----:B------:R-:W-:Y:S05]  /*8d40*/  @!P0 EXIT ;  /* 0x000000000000894d */ /* 0x000fea0003800000 */
.L_x_143:
[----:B------:R-:W-:Y:S05]  /*8d50*/  BSYNC.RECONVERGENT B0 ;  /* 0x0000000000007941 */ /* 0x000fea0003800200 */
.L_x_140:
[----:B------:R-:W-:Y:S01]  /*8d60*/  ULEA UR4, UR49, UR48, 0x3 ;  /* 0x0000003031047291 */ /* 0x000fe2000f8e18ff */
[----:B------:R-:W-:-:S04]  /*8d70*/  DEPBAR.LE SB0, 0x0 ;  /* 0x000080000000791a */ /* 0x000fc80000000000 */
[----:B------:R-:W-:-:S04]  /*8d80*/  UIADD3 UR4, UPT, UPT, UR4, 0x1a8, URZ ;  /* 0x000001a804047890 */ /* 0x000fc8000fffe0ff */
[----:B------:R-:W-:-:S09]  /*8d90*/  UPRMT UR4, UR37, 0x654, UR4 ;  /* 0x0000065425047896 */ /* 0x000fd20008000004 */
[----:B------:R-:W-:Y:S01]  /*8da0*/  SYNCS.ARRIVE.TRANS64.RED.A1T0 RZ, [UR4], RZ ;  /* 0x000000ffffff79a7 */ /* 0x000fe20008100404 */
[----:B------:R-:W-:Y:S05]  /*8db0*/  EXIT ;  /* 0x000000000000794d */ /* 0x000fea0003800000 */
.L_x_20:
[----:B--2---:R2:W1:Y:S02]  /*8dc0*/  SYNCS.PHASECHK.TRANS64.TRYWAIT P0, [R2+URZ+0x240], R3 ;  /* 0x00024003020075a7 */ /* 0x00446400080011ff */
[----:B-1----:R-:W-:Y:S05]  /*8dd0*/  @!P0 NANOSLEEP.SYNCS 0x989680 ;  /* 0x009896800000895d */ /* 0x002fea0003900000 */
[----:B------:R-:W1:Y:S02]  /*8de0*/  @!P0 SYNCS.PHASECHK.TRANS64 P0, [R2+URZ+0x240], R3 ;  /* 0x00024003020085a7 */ /* 0x000e6400080010ff */
[----:B-1----:R-:W-:Y:S05]  /*8df0*/  @!P0 BRA `(.L_x_20) ;  /* 0xfffffffc00f08947 */ /* 0x002fea000383ffff */
[----:B------:R-:W-:Y:S05]  /*8e00*/  BRA `(.L_x_144) ;  /* 0xffffff8800a07947 */ /* 0x000fea000383ffff */
.L_x_23:
[----:B-1----:R-:W-:Y:S07]  /*8e10*/  MOV R2, UR33 ;  /* 0x0000002100027c02 */ /* 0x002fee0008000f00 */
.L_x_145:
[----:B-1----:R1:W2:Y:S02]  /*8e20*/  SYNCS.PHASECHK.TRANS64.TRYWAIT P0, [R2+URZ+0xc8], R4 ;  /* 0x0000c804020075a7 */ /* 0x0022a400080011ff */
[----:B--2---:R-:W-:Y:S05]  /*8e30*/  @!P0 NANOSLEEP.SYNCS 0x989680 ;  /* 0x009896800000895d */ /* 0x004fea0003900000 */
[----:B------:R-:W2:Y:S02]  /*8e40*/  @!P0 SYNCS.PHASECHK.TRANS64 P0, [R2+URZ+0xc8], R4 ;  /* 0x0000c804020085a7 */ /* 0x000ea400080010ff */
[----:B--2---:R-:W-:Y:S05]  /*8e50*/  @!P0 BRA `(.L_x_145) ;  /* 0xfffffffc00f08947 */ /* 0x004fea000383ffff */
[----:B------:R-:W-:Y:S05]  /*8e60*/  BRA `(.L_x_22) ;  /* 0xffffff8800f07947 */ /* 0x000fea000383ffff */
.L_x_29:
[----:B-1----:R-:W-:Y:S07]  /*8e70*/  MOV R2, UR17 ;  /* 0x0000001100027c02 */ /* 0x002fee0008000f00 */
.L_x_146:
[----:B-1----:R1:W2:Y:S02]  /*8e80*/  SYNCS.PHASECHK.TRANS64.TRYWAIT P0, [R2+URZ+0xc8], R4 ;  /* 0x0000c804020075a7 */ /* 0x0022a400080011ff */
[----:B--2---:R-:W-:Y:S05]  /*8e90*/  @!P0 NANOSLEEP.SYNCS 0x989680 ;  /* 0x009896800000895d */ /* 0x004fea0003900000 */
[----:B------:R-:W2:Y:S02]  /*8ea0*/  @!P0 SYNCS.PHASECHK.TRANS64 P0, [R2+URZ+0xc8], R4 ;  /* 0x0000c804020085a7 */ /* 0x000ea400080010ff */
[----:B--2---:R-:W-:Y:S05]  /*8eb0*/  @!P0 BRA `(.L_x_146) ;  /* 0xfffffffc00f08947 */ /* 0x004fea000383ffff */
[----:B------:R-:W-:Y:S05]  /*8ec0*/  BRA `(.L_x_28) ;  /* 0xffffff8c00987947 */ /* 0x000fea000383ffff */
.L_x_33:
[----:B-1----:R1:W2:Y:S02]  /*8ed0*/  SYNCS.PHASECHK.TRANS64.TRYWAIT P0, [R2+URZ+0x1d0], R3 ;  /* 0x0001d003020075a7 */ /* 0x0022a400080011ff */
[----:B--2---:R-:W-:Y:S05]  /*8ee0*/  @!P0 NANOSLEEP.SYNCS 0x989680 ;  /* 0x009896800000895d */ /* 0x004fea0003900000 */
[----:B------:R-:W2:Y:S02]  /*8ef0*/  @!P0 SYNCS.PHASECHK.TRANS64 P0, [R2+URZ+0x1d0], R3 ;  /* 0x0001d003020085a7 */ /* 0x000ea400080010ff */
[----:B--2---:R-:W-:Y:S05]  /*8f00*/  @!P0 BRA `(.L_x_33) ;  /* 0xfffffffc00f08947 */ /* 0x004fea000383ffff */
[----:B------:R-:W-:Y:S05]  /*8f10*/  BRA `(.L_x_147) ;  /* 0xffffff9000287947 */ /* 0x000fea000383ffff */
.L_x_37:
[----:B----4-:R-:W-:-:S07]  /*8f20*/  MOV R0, UR5 ;  /* 0x0000000500007c02 */ /* 0x010fce0008000f00 */
.L_x_148:
[----:B-1----:R1:W2:Y:S02]  /*8f30*/  SYNCS.PHASECHK.TRANS64.TRYWAIT P0, [R0+URZ], R2 ;  /* 0x00000002000075a7 */ /* 0x0022a400080011ff */
[----:B--2---:R-:W-:Y:S05]  /*8f40*/  @!P0 NANOSLEEP.SYNCS 0x989680 ;  /* 0x009896800000895d */ /* 0x004fea0003900000 */
[----:B------:R-:W2:Y:S02]  /*8f50*/  @!P0 SYNCS.PHASECHK.TRANS64 P0, [R0+URZ], R2 ;  /* 0x00000002000085a7 */ /* 0x000ea400080010ff */
[----:B--2---:R-:W-:Y:S05]  /*8f60*/  @!P0 BRA `(.L_x_148) ;  /* 0xfffffffc00f08947 */ /* 0x004fea000383ffff */
[----:B------:R-:W-:Y:S05]  /*8f70*/  BRA `(.L_x_149) ;  /* 0xffffff9400987947 */ /* 0x000fea000383ffff */
.L_x_38:
[----:B----4-:R-:W-:-:S07]  /*8f80*/  MOV R0, UR5 ;  /* 0x0000000500007c02 */ /* 0x010fce0008000f00 */
.L_x_150:
[----:B-1----:R1:W2:Y:S02]  /*8f90*/  SYNCS.PHASECHK.TRANS64.TRYWAIT P0, [R0+URZ], R3 ;  /* 0x00000003000075a7 */ /* 0x0022a400080011ff */
[----:B--2---:R-:W-:Y:S05]  /*8fa0*/  @!P0 NANOSLEEP.SYNCS 0x989680 ;  /* 0x009896800000895d */ /* 0x004fea0003900000 */
[----:B------:R-:W2:Y:S02]  /*8fb0*/  @!P0 SYNCS.PHASECHK.TRANS64 P0, [R0+URZ], R3 ;  /* 0x00000003000085a7 */ /* 0x000ea400080010ff */
[----:B--2---:R-:W-:Y:S05]  /*8fc0*/  @!P0 BRA `(.L_x_150) ;  /* 0xfffffffc00f08947 */ /* 0x004fea000383ffff */
[----:B------:R-:W-:Y:S05]  /*8fd0*/  BRA `(.L_x_151) ;  /* 0xffffff9400a47947 */ /* 0x000fea000383ffff */
.L_x_39:
[----:B----4-:R-:W-:-:S07]  /*8fe0*/  MOV R0, UR5 ;  /* 0x0000000500007c02 */ /* 0x010fce0008000f00 */
.L_x_152:
[----:B-1----:R1:W2:Y:S02]  /*8ff0*/  SYNCS.PHASECHK.TRANS64.TRYWAIT P0, [R0+URZ], R3 ;  /* 0x00000003000075a7 */ /* 0x0022a400080011ff */
[----:B--2---:R-:W-:Y:S05]  /*9000*/  @!P0 NANOSLEEP.SYNCS 0x989680 ;  /* 0x009896800000895d */ /* 0x004fea0003900000 */
[----:B------:R-:W2:Y:S02]  /*9010*/  @!P0 SYNCS.PHASECHK.TRANS64 P0, [R0+URZ], R3 ;  /* 0x00000003000085a7 */ /* 0x000ea400080010ff */
[----:B--2---:R-:W-:Y:S05]  /*9020*/  @!P0 BRA `(.L_x_152) ;  /* 0xfffffffc00f08947 */ /* 0x004fea000383ffff */
[----:B------:R-:W-:Y:S05]  /*9030*/  BRA `(.L_x_153) ;  /* 0xffffff9400b07947 */ /* 0x000fea000383ffff */
.L_x_40:
[----:B----4-:R-:W-:-:S07]  /*9040*/  MOV R0, UR5 ;  /* 0x0000000500007c02 */ /* 0x010fce0008000f00 */
.L_x_154:
[----:B-1----:R1:W2:Y:S02]  /*9050*/  SYNCS.PHASECHK.TRANS64.TRYWAIT P0, [R0+URZ], R3 ;  /* 0x00000003000075a7 */ /* 0x0022a400080011ff */
[----:B--2---:R-:W-:Y:S05]  /*9060*/  @!P0 NANOSLEEP.SYNCS 0x989680 ;  /* 0x009896800000895d */ /* 0x004fea0003900000 */
[----:B------:R-:W2:Y:S02]  /*9070*/  @!P0 SYNCS.PHASECHK.TRANS64 P0, [R0+URZ], R3 ;  /* 0x00000003000085a7 */ /* 0x000ea400080010ff */
[----:B--2---:R-:W-:Y:S05]  /*9080*/  @!P0 BRA `(.L_x_154) ;  /* 0xfffffffc00f08947 */ /* 0x004fea000383ffff */
[----:B------:R-:W-:Y:S05]  /*9090*/  BRA `(.L_x_155) ;  /* 0xffffff9400bc7947 */ /* 0x000fea000383ffff */
.L_x_41:
[----:B----4-:R-:W-:-:S07]  /*90a0*/  MOV R0, UR5 ;  /* 0x0000000500007c02 */ /* 0x010fce0008000f00 */
.L_x_156:
[----:B-1----:R1:W2:Y:S02]  /*90b0*/  SYNCS.PHASECHK.TRANS64.TRYWAIT P0, [R0+URZ], R3 ;  /* 0x00000003000075a7 */ /* 0x0022a400080011ff */
[----:B--2---:R-:W-:Y:S05]  /*90c0*/  @!P0 NANOSLEEP.SYNCS 0x989680 ;  /* 0x009896800000895d */ /* 0x004fea0003900000 */
[----:B------:R-:W2:Y:S02]  /*90d0*/  @!P0 SYNCS.PHASECHK.TRANS64 P0, [R0+URZ], R3 ;  /* 0x00000003000085a7 */ /* 0x000ea400080010ff */
[----:B--2---:R-:W-:Y:S05]  /*90e0*/  @!P0 BRA `(.L_x_156) ;  /* 0xfffffffc00f08947 */ /* 0x004fea000383ffff */
[----:B------:R-:W-:Y:S05]  /*90f0*/  BRA `(.L_x_157) ;  /* 0xffffff9400c87947 */ /* 0x000fea000383ffff */
.L_x_42:
[----:B----4-:R-:W-:-:S07]  /*9100*/  MOV R0, UR5 ;  /* 0x0000000500007c02 */ /* 0x010fce0008000f00 */
.L_x_158:
[----:B-1----:R1:W2:Y:S02]  /*9110*/  SYNCS.PHASECHK.TRANS64.TRYWAIT P0, [R0+URZ], R3 ;  /* 0x00000003000075a7 */ /* 0x0022a400080011ff */
[----:B--2---:R-:W-:Y:S05]  /*9120*/  @!P0 NANOSLEEP.SYNCS 0x989680 ;  /* 0x009896800000895d */ /* 0x004fea0003900000 */
[----:B------:R-:W2:Y:S02]  /*9130*/  @!P0 SYNCS.PHASECHK.TRANS64 P0, [R0+URZ], R3 ;  /* 0x00000003000085a7 */ /* 0x000ea400080010ff */
[----:B--2---:R-:W-:Y:S05]  /*9140*/  @!P0 BRA `(.L_x_158) ;  /* 0xfffffffc00f08947 */ /* 0x004fea000383ffff */
[----:B------:R-:W-:Y:S05]  /*9150*/  BRA `(.L_x_159) ;  /* 0xffffff9400d47947 */ /* 0x000fea000383ffff */
.L_x_43:
[----:B----4-:R-:W-:-:S07]  /*9160*/  MOV R0, UR5 ;  /* 0x0000000500007c02 */ /* 0x010fce0008000f00 */
.L_x_160:
[----:B-1----:R1:W2:Y:S02]  /*9170*/  SYNCS.PHASECHK.TRANS64.TRYWAIT P0, [R0+URZ], R3 ;  /* 0x00000003000075a7 */ /* 0x0022a400080011ff */
[----:B--2---:R-:W-:Y:S05]  /*9180*/  @!P0 NANOSLEEP.SYNCS 0x989680 ;  /* 0x009896800000895d */ /* 0x004fea0003900000 */
[----:B------:R-:W2:Y:S02]  /*9190*/  @!P0 SYNCS.PHASECHK.TRANS64 P0, [R0+URZ], R3 ;  /* 0x00000003000085a7 */ /* 0x000ea400080010ff */
[----:B--2---:R-:W-:Y:S05]  /*91a0*/  @!P0 BRA `(.L_x_160) ;  /* 0xfffffffc00f08947 */ /* 0x004fea000383ffff */
[----:B------:R-:W-:Y:S05]  /*91b0*/  BRA `(.L_x_161) ;  /* 0xffffff9400e07947 */ /* 0x000fea000383ffff */
.L_x_44:
[----:B----4-:R-:W-:-:S07]  /*91c0*/  MOV R0, UR5 ;  /* 0x0000000500007c02 */ /* 0x010fce0008000f00 */
.L_x_162:
[----:B-1----:R1:W2:Y:S02]  /*91d0*/  SYNCS.PHASECHK.TRANS64.TRYWAIT P0, [R0+URZ], R3 ;  /* 0x00000003000075a7 */ /* 0x0022a400080011ff */
[----:B--2---:R-:W-:Y:S05]  /*91e0*/  @!P0 NANOSLEEP.SYNCS 0x989680 ;  /* 0x009896800000895d */ /* 0x004fea0003900000 */
[----:B------:R-:W2:Y:S02]  /*91f0*/  @!P0 SYNCS.PHASECHK.TRANS64 P0, [R0+URZ], R3 ;  /* 0x00000003000085a7 */ /* 0x000ea400080010ff */
[----:B--2---:R-:W-:Y:S05]  /*9200*/  @!P0 BRA `(.L_x_162) ;  /* 0xfffffffc00f08947 */ /* 0x004fea000383ffff */
[----:B------:R-:W-:Y:S05]  /*9210*/  BRA `(.L_x_163) ;  /* 0xffffff9400ec7947 */ /* 0x000fea000383ffff */
.L_x_45:
[----:B----4-:R-:W-:-:S07]  /*9220*/  MOV R0, UR5 ;  /* 0x0000000500007c02 */ /* 0x010fce0008000f00 */
.L_x_164:
[----:B-1----:R1:W2:Y:S02]  /*9230*/  SYNCS.PHASECHK.TRANS64.TRYWAIT P0, [R0+URZ], R3 ;  /* 0x00000003000075a7 */ /* 0x0022a400080011ff */
[----:B--2---:R-:W-:Y:S05]  /*9240*/  @!P0 NANOSLEEP.SYNCS 0x989680 ;  /* 0x009896800000895d */ /* 0x004fea0003900000 */
[----:B------:R-:W2:Y:S02]  /*9250*/  @!P0 SYNCS.PHASECHK.TRANS64 P0, [R0+URZ], R3 ;  /* 0x00000003000085a7 */ /* 0x000ea400080010ff */
[----:B--2---:R-:W-:Y:S05]  /*9260*/  @!P0 BRA `(.L_x_164) ;  /* 0xfffffffc00f08947 */ /* 0x004fea000383ffff */
[----:B------:R-:W-:Y:S05]  /*9270*/  BRA `(.L_x_165) ;  /* 0xffffff9400f87947 */ /* 0x000fea000383ffff */
.L_x_46:
[----:B----4-:R-:W-:-:S07]  /*9280*/  MOV R0, UR5 ;  /* 0x0000000500007c02 */ /* 0x010fce0008000f00 */
.L_x_166:
[----:B-1----:R1:W2:Y:S02]  /*9290*/  SYNCS.PHASECHK.TRANS64.TRYWAIT P0, [R0+URZ], R3 ;  /* 0x00000003000075a7 */ /* 0x0022a400080011ff */
[----:B--2---:R-:W-:Y:S05]  /*92a0*/  @!P0 NANOSLEEP.SYNCS 0x989680 ;  /* 0x009896800000895d */ /* 0x004fea0003900000 */
[----:B------:R-:W2:Y:S02]  /*92b0*/  @!P0 SYNCS.PHASECHK.TRANS64 P0, [R0+URZ], R3 ;  /* 0x00000003000085a7 */ /* 0x000ea400080010ff */
[----:B--2---:R-:W-:Y:S05]  /*92c0*/  @!P0 BRA `(.L_x_166) ;  /* 0xfffffffc00f08947 */ /* 0x004fea000383ffff */
[----:B------:R-:W-:Y:S05]  /*92d0*/  BRA `(.L_x_167) ;  /* 0xffffff9800047947 */ /* 0x000fea000383ffff */
.L_x_47:
[----:B----4-:R-:W-:-:S07]  /*92e0*/  MOV R0, UR5 ;  /* 0x0000000500007c02 */ /* 0x010fce0008000f00 */
.L_x_168:
[----:B-1----:R1:W2:Y:S02]  /*92f0*/  SYNCS.PHASECHK.TRANS64.TRYWAIT P0, [R0+URZ], R3 ;  /* 0x00000003000075a7 */ /* 0x0022a400080011ff */
[----:B--2---:R-:W-:Y:S05]  /*9300*/  @!P0 NANOSLEEP.SYNCS 0x989680 ;  /* 0x009896800000895d */ /* 0x004fea0003900000 */
[----:B------:R-:W2:Y:S02]  /*9310*/  @!P0 SYNCS.PHASECHK.TRANS64 P0, [R0+URZ], R3 ;  /* 0x00000003000085a7 */ /* 0x000ea400080010ff */
[----:B--2---:R-:W-:Y:S05]  /*9320*/  @!P0 BRA `(.L_x_168) ;  /* 0xfffffffc00f08947 */ /* 0x004fea000383ffff */
[----:B------:R-:W-:Y:S05]  /*9330*/  BRA `(.L_x_169) ;  /* 0xffffff9800107947 */ /* 0x000fea000383ffff */
.L_x_48:
[----:B----4-:R-:W-:-:S07]  /*9340*/  MOV R0, UR5 ;  /* 0x0000000500007c02 */ /* 0x010fce0008000f00 */
.L_x_170:
[----:B-1----:R1:W2:Y:S02]  /*9350*/  SYNCS.PHASECHK.TRANS64.TRYWAIT P0, [R0+URZ], R3 ;  /* 0x00000003000075a7 */ /* 0x0022a400080011ff */
[----:B--2---:R-:W-:Y:S05]  /*9360*/  @!P0 NANOSLEEP.SYNCS 0x989680 ;  /* 0x009896800000895d */ /* 0x004fea0003900000 */
[----:B------:R-:W2:Y:S02]  /*9370*/  @!P0 SYNCS.PHASECHK.TRANS64 P0, [R0+URZ], R3 ;  /* 0x00000003000085a7 */ /* 0x000ea400080010ff */
[----:B--2---:R-:W-:Y:S05]  /*9380*/  @!P0 BRA `(.L_x_170) ;  /* 0xfffffffc00f08947 */ /* 0x004fea000383ffff */
[----:B------:R-:W-:Y:S05]  /*9390*/  BRA `(.L_x_171) ;  /* 0xffffff98001c7947 */ /* 0x000fea000383ffff */
.L_x_49:
[----:B----4-:R-:W-:-:S07]  /*93a0*/  MOV R0, UR5 ;  /* 0x0000000500007c02 */ /* 0x010fce0008000f00 */
.L_x_172:
[----:B-1----:R1:W2:Y:S02]  /*93b0*/  SYNCS.PHASECHK.TRANS64.TRYWAIT P0, [R0+URZ], R3 ;  /* 0x00000003000075a7 */ /* 0x0022a400080011ff */
[----:B--2---:R-:W-:Y:S05]  /*93c0*/  @!P0 NANOSLEEP.SYNCS 0x989680 ;  /* 0x009896800000895d */ /* 0x004fea0003900000 */
[----:B------:R-:W2:Y:S02]  /*93d0*/  @!P0 SYNCS.PHASECHK.TRANS64 P0, [R0+URZ], R3 ;  /* 0x00000003000085a7 */ /* 0x000ea400080010ff */
[----:B--2---:R-:W-:Y:S05]  /*93e0*/  @!P0 BRA `(.L_x_172) ;  /* 0xfffffffc00f08947 */ /* 0x004fea000383ffff */
[----:B------:R-:W-:Y:S05]  /*93f0*/  BRA `(.L_x_173) ;  /* 0xffffff9800287947 */ /* 0x000fea000383ffff */
.L_x_50:
[----:B----4-:R-:W-:-:S07]  /*9400*/  MOV R0, UR5 ;  /* 0x0000000500007c02 */ /* 0x010fce0008000f00 */
.L_x_174:
[----:B-1----:R1:W2:Y:S02]  /*9410*/  SYNCS.PHASECHK.TRANS64.TRYWAIT P0, [R0+URZ], R3 ;  /* 0x00000003000075a7 */ /* 0x0022a400080011ff */
[----:B--2---:R-:W-:Y:S05]  /*9420*/  @!P0 NANOSLEEP.SYNCS 0x989680 ;  /* 0x009896800000895d */ /* 0x004fea0003900000 */
[----:B------:R-:W2:Y:S02]  /*9430*/  @!P0 SYNCS.PHASECHK.TRANS64 P0, [R0+URZ], R3 ;  /* 0x00000003000085a7 */ /* 0x000ea400080010ff */
[----:B--2---:R-:W-:Y:S05]  /*9440*/  @!P0 BRA `(.L_x_174) ;  /* 0xfffffffc00f08947 */ /* 0x004fea000383ffff */
[----:B------:R-:W-:Y:S05]  /*9450*/  BRA `(.L_x_175) ;  /* 0xffffff9800347947 */ /* 0x000fea000383ffff */
.L_x_51:
[----:B----4-:R-:W-:-:S07]  /*9460*/  MOV R0, UR5 ;  /* 0x0000000500007c02 */ /* 0x010fce0008000f00 */
.L_x_176:
[----:B-1----:R1:W2:Y:S02]  /*9470*/  SYNCS.PHASECHK.TRANS64.TRYWAIT P0, [R0+URZ], R3 ;  /* 0x00000003000075a7 */ /* 0x0022a400080011ff */
[----:B--2---:R-:W-:Y:S05]  /*9480*/  @!P0 NANOSLEEP.SYNCS 0x989680 ;  /* 0x009896800000895d */ /* 0x004fea0003900000 */
[----:B------:R-:W2:Y:S02]  /*9490*/  @!P0 SYNCS.PHASECHK.TRANS64 P0, [R0+URZ], R3 ;  /* 0x00000003000085a7 */ /* 0x000ea400080010ff */
[----:B--2---:R-:W-:Y:S05]  /*94a0*/  @!P0 BRA `(.L_x_176) ;  /* 0xfffffffc00f08947 */ /* 0x004fea000383ffff */
[----:B------:R-:W-:Y:S05]  /*94b0*/  BRA `(.L_x_177) ;  /* 0xffffff9800407947 */ /* 0x000fea000383ffff */
.L_x_52:
[----:B----4-:R-:W-:-:S07]  /*94c0*/  MOV R0, UR5 ;  /* 0x0000000500007c02 */ /* 0x010fce0008000f00 */
.L_x_178:
[----:B-1----:R1:W2:Y:S02]  /*94d0*/  SYNCS.PHASECHK.TRANS64.TRYWAIT P0, [R0+URZ], R3 ;  /* 0x00000003000075a7 */ /* 0x0022a400080011ff */
[----:B--2---:R-:W-:Y:S05]  /*94e0*/  @!P0 NANOSLEEP.SYNCS 0x989680 ;  /* 0x009896800000895d */ /* 0x004fea0003900000 */
[----:B------:R-:W2:Y:S02]  /*94f0*/  @!P0 SYNCS.PHASECHK.TRANS64 P0, [R0+URZ], R3 ;  /* 0x00000003000085a7 */ /* 0x000ea400080010ff */
[----:B--2---:R-:W-:Y:S05]  /*9500*/  @!P0 BRA `(.L_x_178) ;  /* 0xfffffffc00f08947 */ /* 0x004fea000383ffff */
[----:B------:R-:W-:Y:S05]  /*9510*/  BRA `(.L_x_179) ;  /* 0xffffff98004c7947 */ /* 0x000fea000383ffff */
.L_x_53:
[----:B----4-:R-:W-:-:S07]  /*9520*/  MOV R0, UR5 ;  /* 0x0000000500007c02 */ /* 0x010fce0008000f00 */
.L_x_180:
[----:B-1----:R1:W2:Y:S02]  /*9530*/  SYNCS.PHASECHK.TRANS64.TRYWAIT P0, [R0+URZ], R3 ;  /* 0x00000003000075a7 */ /* 0x0022a400080011ff */
[----:B--2---:R-:W-:Y:S05]  /*9540*/  @!P0 NANOSLEEP.SYNCS 0x989680 ;  /* 0x009896800000895d */ /* 0x004fea0003900000 */
[----:B------:R-:W2:Y:S02]  /*9550*/  @!P0 SYNCS.PHASECHK.TRANS64 P0, [R0+URZ], R3 ;  /* 0x00000003000085a7 */ /* 0x000ea400080010ff */
[----:B--2---:R-:W-:Y:S05]  /*9560*/  @!P0 BRA `(.L_x_180) ;  /* 0xfffffffc00f08947 */ /* 0x004fea000383ffff */
[----:B------:R-:W-:Y:S05]  /*9570*/  BRA `(.L_x_181) ;  /* 0xffffff9800587947 */ /* 0x000fea000383ffff */
.L_x_54:
[----:B----4-:R-:W-:-:S07]  /*9580*/  MOV R0, UR5 ;  /* 0x0000000500007c02 */ /* 0x010fce0008000f00 */
.L_x_182:
[----:B-1----:R1:W2:Y:S02]  /*9590*/  SYNCS.PHASECHK.TRANS64.TRYWAIT P0, [R0+URZ], R3 ;  /* 0x00000003000075a7 */ /* 0x0022a400080011ff */
[----:B--2---:R-:W-:Y:S05]  /*95a0*/  @!P0 NANOSLEEP.SYNCS 0x989680 ;  /* 0x009896800000895d */ /* 0x004fea0003900000 */
[----:B------:R-:W2:Y:S02]  /*95b0*/  @!P0 SYNCS.PHASECHK.TRANS64 P0, [R0+URZ], R3 ;  /* 0x00000003000085a7 */ /* 0x000ea400080010ff */
[----:B--2---:R-:W-:Y:S05]  /*95c0*/  @!P0 BRA `(.L_x_182) ;  /* 0xfffffffc00f08947 */ /* 0x004fea000383ffff */
[----:B------:R-:W-:Y:S05]  /*95d0*/  BRA `(.L_x_183) ;  /* 0xffffff9800647947 */ /* 0x000fea000383ffff */
.L_x_55:
[----:B----4-:R-:W-:-:S07]  /*95e0*/  MOV R0, UR5 ;  /* 0x0000000500007c02 */ /* 0x010fce0008000f00 */
.L_x_184:
[----:B-1----:R1:W2:Y:S02]  /*95f0*/  SYNCS.PHASECHK.TRANS64.TRYWAIT P0, [R0+URZ], R3 ;  /* 0x00000003000075a7 */ /* 0x0022a400080011ff */
[----:B--2---:R-:W-:Y:S05]  /*9600*/  @!P0 NANOSLEEP.SYNCS 0x989680 ;  /* 0x009896800000895d */ /* 0x004fea0003900000 */
[----:B------:R-:W2:Y:S02]  /*9610*/  @!P0 SYNCS.PHASECHK.TRANS64 P0, [R0+URZ], R3 ;  /* 0x00000003000085a7 */ /* 0x000ea400080010ff */
[----:B--2---:R-:W-:Y:S05]  /*9620*/  @!P0 BRA `(.L_x_184) ;  /* 0xfffffffc00f08947 */ /* 0x004fea000383ffff */
[----:B------:R-:W-:Y:S05]  /*9630*/  BRA `(.L_x_185) ;  /* 0xffffff9800707947 */ /* 0x000fea000383ffff */
.L_x_56:
[----:B----4-:R-:W-:-:S07]  /*9640*/  MOV R0, UR5 ;  /* 0x0000000500007c02 */ /* 0x010fce0008000f00 */
.L_x_186:
[----:B-1----:R1:W2:Y:S02]  /*9650*/  SYNCS.PHASECHK.TRANS64.TRYWAIT P0, [R0+URZ], R3 ;  /* 0x00000003000075a7 */ /* 0x0022a400080011ff */
[----:B--2---:R-:W-:Y:S05]  /*9660*/  @!P0 NANOSLEEP.SYNCS 0x989680 ;  /* 0x009896800000895d */ /* 0x004fea0003900000 */
[----:B------:R-:W2:Y:S02]  /*9670*/  @!P0 SYNCS.PHASECHK.TRANS64 P0, [R0+URZ], R3 ;  /* 0x00000003000085a7 */ /* 0x000ea400080010ff */
[----:B--2---:R-:W-:Y:S05]  /*9680*/  @!P0 BRA `(.L_x_186) ;  /* 0xfffffffc00f08947 */ /* 0x004fea000383ffff */
[----:B------:R-:W-:Y:S05]  /*9690*/  BRA `(.L_x_187) ;  /* 0xffffff98007c7947 */ /* 0x000fea000383ffff */
.L_x_57:
[----:B----4-:R-:W-:-:S07]  /*96a0*/  MOV R0, UR5 ;  /* 0x0000000500007c02 */ /* 0x010fce0008000f00 */
.L_x_188:
[----:B-1----:R1:W2:Y:S02]  /*96b0*/  SYNCS.PHASECHK.TRANS64.TRYWAIT P0, [R0+URZ], R3 ;  /* 0x00000003000075a7 */ /* 0x0022a400080011ff */
[----:B--2---:R-:W-:Y:S05]  /*96c0*/  @!P0 NANOSLEEP.SYNCS 0x989680 ;  /* 0x009896800000895d */ /* 0x004fea0003900000 */
[----:B------:R-:W2:Y:S02]  /*96d0*/  @!P0 SYNCS.PHASECHK.TRANS64 P0, [R0+URZ], R3 ;  /* 0x00000003000085a7 */ /* 0x000ea400080010ff */
[----:B--2---:R-:W-:Y:S05]  /*96e0*/  @!P0 BRA `(.L_x_188) ;  /* 0xfffffffc00f08947 */ /* 0x004fea000383ffff */
[----:B------:R-:W-:Y:S05]  /*96f0*/  BRA `(.L_x_189) ;  /* 0xffffff9800887947 */ /* 0x000fea000383ffff */
.L_x_58:
[----:B----4-:R-:W-:-:S07]  /*9700*/  MOV R0, UR5 ;  /* 0x0000000500007c02 */ /* 0x010fce0008000f00 */
.L_x_190:
[----:B-1----:R1:W2:Y:S02]  /*9710*/  SYNCS.PHASECHK.TRANS64.TRYWAIT P0, [R0+URZ], R3 ;  /* 0x00000003000075a7 */ /* 0x0022a400080011ff */
[----:B--2---:R-:W-:Y:S05]  /*9720*/  @!P0 NANOSLEEP.SYNCS 0x989680 ;  /* 0x009896800000895d */ /* 0x004fea0003900000 */
[----:B------:R-:W2:Y:S02]  /*9730*/  @!P0 SYNCS.PHASECHK.TRANS64 P0, [R0+URZ], R3 ;  /* 0x00000003000085a7 */ /* 0x000ea400080010ff */
[----:B--2---:R-:W-:Y:S05]  /*9740*/  @!P0 BRA `(.L_x_190) ;  /* 0xfffffffc00f08947 */ /* 0x004fea000383ffff */
[----:B------:R-:W-:Y:S05]  /*9750*/  BRA `(.L_x_191) ;  /* 0xffffff9800947947 */ /* 0x000fea000383ffff */
.L_x_59:
[----:B----4-:R-:W-:-:S07]  /*9760*/  MOV R0, UR5 ;  /* 0x0000000500007c02 */ /* 0x010fce0008000f00 */
.L_x_192:
[----:B-1----:R1:W2:Y:S02]  /*9770*/  SYNCS.PHASECHK.TRANS64.TRYWAIT P0, [R0+URZ], R3 ;  /* 0x00000003000075a7 */ /* 0x0022a400080011ff */
[----:B--2---:R-:W-:Y:S05]  /*9780*/  @!P0 NANOSLEEP.SYNCS 0x989680 ;  /* 0x009896800000895d */ /* 0x004fea0003900000 */
[----:B------:R-:W2:Y:S02]  /*9790*/  @!P0 SYNCS.PHASECHK.TRANS64 P0, [R0+URZ], R3 ;  /* 0x00000003000085a7 */ /* 0x000ea400080010ff */
[----:B--2---:R-:W-:Y:S05]  /*97a0*/  @!P0 BRA `(.L_x_192) ;  /* 0xfffffffc00f08947 */ /* 0x004fea000383ffff */
[----:B------:R-:W-:Y:S05]  /*97b0*/  BRA `(.L_x_193) ;  /* 0xffffff9800a07947 */ /* 0x000fea000383ffff */
.L_x_60:
[----:B----4-:R-:W-:-:S07]  /*97c0*/  MOV R0, UR5 ;  /* 0x0000000500007c02 */ /* 0x010fce0008000f00 */
.L_x_194:
[----:B-1----:R1:W2:Y:S02]  /*97d0*/  SYNCS.PHASECHK.TRANS64.TRYWAIT P0, [R0+URZ], R3 ;  /* 0x00000003000075a7 */ /* 0x0022a400080011ff */
[----:B--2---:R-:W-:Y:S05]  /*97e0*/  @!P0 NANOSLEEP.SYNCS 0x989680 ;  /* 0x009896800000895d */ /* 0x004fea0003900000 */
[----:B------:R-:W2:Y:S02]  /*97f0*/  @!P0 SYNCS.PHASECHK.TRANS64 P0, [R0+URZ], R3 ;  /* 0x00000003000085a7 */ /* 0x000ea400080010ff */
[----:B--2---:R-:W-:Y:S05]  /*9800*/  @!P0 BRA `(.L_x_194) ;  /* 0xfffffffc00f08947 */ /* 0x004fea000383ffff */
[----:B------:R-:W-:Y:S05]  /*9810*/  BRA `(.L_x_195) ;  /* 0xffffff9800ac7947 */ /* 0x000fea000383ffff */
.L_x_63:
[----:B-1----:R1:W2:Y:S02]  /*9820*/  SYNCS.PHASECHK.TRANS64.TRYWAIT P0, [R0+URZ+0x230], R4 ;  /* 0x00023004000075a7 */ /* 0x0022a400080011ff */
[----:B--2---:R-:W-:Y:S05]  /*9830*/  @!P0 NANOSLEEP.SYNCS 0x989680 ;  /* 0x009896800000895d */ /* 0x004fea0003900000 */
[----:B------:R-:W2:Y:S02]  /*9840*/  @!P0 SYNCS.PHASECHK.TRANS64 P0, [R0+URZ+0x230], R4 ;  /* 0x00023004000085a7 */ /* 0x000ea400080010ff */
[----:B--2---:R-:W-:Y:S05]  /*9850*/  @!P0 BRA `(.L_x_63) ;  /* 0xfffffffc00f08947 */ /* 0x004fea000383ffff */
[----:B------:R-:W-:Y:S05]  /*9860*/  BRA `(.L_x_196) ;  /* 0xffffff9c00087947 */ /* 0x000fea000383ffff */
.L_x_64:
[----:B------:R-:W-:-:S07]  /*9870*/  MOV R0, UR5 ;  /* 0x0000000500007c02 */ /* 0x000fce0008000f00 */
.L_x_197:
[----:B-1----:R1:W2:Y:S02]  /*9880*/  SYNCS.PHASECHK.TRANS64.TRYWAIT P0, [R0+URZ+0x1e0], R5 ;  /* 0x0001e005000075a7 */ /* 0x0022a400080011ff */
[----:B--2---:R-:W-:Y:S05]  /*9890*/  @!P0 NANOSLEEP.SYNCS 0x989680 ;  /* 0x009896800000895d */ /* 0x004fea0003900000 */
[----:B------:R-:W2:Y:S02]  /*98a0*/  @!P0 SYNCS.PHASECHK.TRANS64 P0, [R0+URZ+0x1e0], R5 ;  /* 0x0001e005000085a7 */ /* 0x000ea400080010ff */
[----:B--2---:R-:W-:Y:S05]  /*98b0*/  @!P0 BRA `(.L_x_197) ;  /* 0xfffffffc00f08947 */ /* 0x004fea000383ffff */
[----:B------:R-:W-:Y:S05]  /*98c0*/  BRA `(.L_x_198) ;  /* 0xffffff9c00187947 */ /* 0x000fea000383ffff */
.L_x_65:
[----:B-1----:R1:W2:Y:S02]  /*98d0*/  SYNCS.PHASECHK.TRANS64.TRYWAIT P1, [R0+URZ+0x1d0], R4 ;  /* 0x0001d004000075a7 */ /* 0x0022a400080211ff */
[----:B--2---:R-:W-:Y:S05]  /*98e0*/  @!P1 NANOSLEEP.SYNCS 0x989680 ;  /* 0x009896800000995d */ /* 0x004fea0003900000 */
[----:B------:R-:W2:Y:S02]  /*98f0*/  @!P1 SYNCS.PHASECHK.TRANS64 P1, [R0+URZ+0x1d0], R4 ;  /* 0x0001d004000095a7 */ /* 0x000ea400080210ff */
[----:B--2---:R-:W-:Y:S05]  /*9900*/  @!P1 BRA `(.L_x_65) ;  /* 0xfffffffc00f09947 */ /* 0x004fea000383ffff */
[----:B------:R-:W-:Y:S05]  /*9910*/  BRA `(.L_x_199) ;  /* 0xffffff9c00487947 */ /* 0x000fea000383ffff */
.L_x_68:
[----:B------:R-:W-:-:S07]  /*9920*/  MOV R0, UR5 ;  /* 0x0000000500007c02 */ /* 0x000fce0008000f00 */
.L_x_200:
[----:B-1----:R1:W2:Y:S02]  /*9930*/  SYNCS.PHASECHK.TRANS64.TRYWAIT P0, [R0+URZ+0x1e0], R2 ;  /* 0x0001e002000075a7 */ /* 0x0022a400080011ff */
[----:B--2---:R-:W-:Y:S05]  /*9940*/  @!P0 NANOSLEEP.SYNCS 0x989680 ;  /* 0x009896800000895d */ /* 0x004fea0003900000 */
[----:B------:R-:W2:Y:S02]  /*9950*/  @!P0 SYNCS.PHASECHK.TRANS64 P0, [R0+URZ+0x1e0], R2 ;  /* 0x0001e002000085a7 */ /* 0x000ea400080010ff */
[----:B--2---:R-:W-:Y:S05]  /*9960*/  @!P0 BRA `(.L_x_200) ;  /* 0xfffffffc00f08947 */ /* 0x004fea000383ffff */
[----:B------:R-:W-:Y:S05]  /*9970*/  BRA `(.L_x_67) ;  /* 0xffffff9c009c7947 */ /* 0x000fea000383ffff */
.L_x_75:
[----:B-1----:R1:W2:Y:S02]  /*9980*/  SYNCS.PHASECHK.TRANS64.TRYWAIT P1, [R0+URZ+0x1d0], R2 ;  /* 0x0001d002000075a7 */ /* 0x0022a400080211ff */
[----:B--2---:R-:W-:Y:S05]  /*9990*/  @!P1 NANOSLEEP.SYNCS 0x989680 ;  /* 0x009896800000995d */ /* 0x004fea0003900000 */
[----:B------:R-:W2:Y:S02]  /*99a0*/  @!P1 SYNCS.PHASECHK.TRANS64 P1, [R0+URZ+0x1d0], R2 ;  /* 0x0001d002000095a7 */ /* 0x000ea400080210ff */
[----:B--2---:R-:W-:Y:S05]  /*99b0*/  @!P1 BRA `(.L_x_75) ;  /* 0xfffffffc00f09947 */ /* 0x004fea000383ffff */
[----:B------:R-:W-:Y:S05]  /*99c0*/  BRA `(.L_x_201) ;  /* 0xffffffa000f47947 */ /* 0x000fea000383ffff */
.L_x_76:
[----:B------:R-:W-:-:S07]  /*99d0*/  MOV R2, UR14 ;  /* 0x0000000e00027c02 */ /* 0x000fce0008000f00 */
.L_x_202:
[----:B-1----:R1:W2:Y:S02]  /*99e0*/  SYNCS.PHASECHK.TRANS64.TRYWAIT P0, [R2+URZ+0x210], R0 ;  /* 0x00021000020075a7 */ /* 0x0022a400080011ff */
[----:B--2---:R-:W-:Y:S05]  /*99f0*/  @!P0 NANOSLEEP.SYNCS 0x989680 ;  /* 0x009896800000895d */ /* 0x004fea0003900000 */
[----:B------:R-:W2:Y:S02]  /*9a00*/  @!P0 SYNCS.PHASECHK.TRANS64 P0, [R2+URZ+0x210], R0 ;  /* 0x00021000020085a7 */ /* 0x000ea400080010ff */
[----:B--2---:R-:W-:Y:S05]  /*9a10*/  @!P0 BRA `(.L_x_202) ;  /* 0xfffffffc00f08947 */ /* 0x004fea000383ffff */
[----:B------:R-:W-:Y:S05]  /*9a20*/  BRA `(.L_x_203) ;  /* 0xffffffa400287947 */ /* 0x000fea000383ffff */
.L_x_79:
[----:B------:R-:W-:Y:S07]  /*9a30*/  MOV R0, UR7 ;  /* 0x0000000700007c02 */ /* 0x000fee0008000f00 */
.L_x_204:
[----:B-1----:R1:W2:Y:S02]  /*9a40*/  SYNCS.PHASECHK.TRANS64.TRYWAIT P0, [R0+URZ], R2 ;  /* 0x00000002000075a7 */ /* 0x0022a400080011ff */
[----:B--2---:R-:W-:Y:S05]  /*9a50*/  @!P0 NANOSLEEP.SYNCS 0x989680 ;  /* 0x009896800000895d */ /* 0x004fea0003900000 */
[----:B------:R-:W2:Y:S02]  /*9a60*/  @!P0 SYNCS.PHASECHK.TRANS64 P0, [R0+URZ], R2 ;  /* 0x00000002000085a7 */ /* 0x000ea400080010ff */
[----:B--2---:R-:W-:Y:S05]  /*9a70*/  @!P0 BRA `(.L_x_204) ;  /* 0xfffffffc00f08947 */ /* 0x004fea000383ffff */
[----:B------:R-:W-:Y:S05]  /*9a80*/  BRA `(.L_x_78) ;  /* 0xffffffa4005c7947 */ /* 0x000fea000383ffff */
.L_x_82:
[----:B------:R-:W-:-:S07]  /*9a90*/  MOV R0, UR5 ;  /* 0x0000000500007c02 */ /* 0x000fce0008000f00 */
.L_x_205:
[----:B--2---:R2:W3:Y:S02]  /*9aa0*/  SYNCS.PHASECHK.TRANS64.TRYWAIT P0, [R0+URZ], R2 ;  /* 0x00000002000075a7 */ /* 0x0044e400080011ff */
[----:B---3--:R-:W-:Y:S05]  /*9ab0*/  @!P0 NANOSLEEP.SYNCS 0x989680 ;  /* 0x009896800000895d */ /* 0x008fea0003900000 */
[----:B------:R-:W3:Y:S02]  /*9ac0*/  @!P0 SYNCS.PHASECHK.TRANS64 P0, [R0+URZ], R2 ;  /* 0x00000002000085a7 */ /* 0x000ee400080010ff */
[----:B---3--:R-:W-:Y:S05]  /*9ad0*/  @!P0 BRA `(.L_x_205) ;  /* 0xfffffffc00f08947 */ /* 0x008fea000383ffff */
[----:B------:R-:W-:Y:S05]  /*9ae0*/  BRA `(.L_x_206) ;  /* 0xffffffa400fc7947 */ /* 0x000fea000383ffff */
.L_x_83:
[----:B------:R-:W-:-:S07]  /*9af0*/  MOV R0, UR5 ;  /* 0x0000000500007c02 */ /* 0x000fce0008000f00 */
.L_x_207:
[----:B--2---:R2:W3:Y:S02]  /*9b00*/  SYNCS.PHASECHK.TRANS64.TRYWAIT P0, [R0+URZ], R3 ;  /* 0x00000003000075a7 */ /* 0x0044e400080011ff */
[----:B---3--:R-:W-:Y:S05]  /*9b10*/  @!P0 NANOSLEEP.SYNCS 0x989680 ;  /* 0x009896800000895d */ /* 0x008fea0003900000 */
[----:B------:R-:W3:Y:S02]  /*9b20*/  @!P0 SYNCS.PHASECHK.TRANS64 P0, [R0+URZ], R3 ;  /* 0x00000003000085a7 */ /* 0x000ee400080010ff */
[----:B---3--:R-:W-:Y:S05]  /*9b30*/  @!P0 BRA `(.L_x_207) ;  /* 0xfffffffc00f08947 */ /* 0x008fea000383ffff */
[----:B------:R-:W-:Y:S05]  /*9b40*/  BRA `(.L_x_208) ;  /* 0xffffffa800087947 */ /* 0x000fea000383ffff */
.L_x_84:
[----:B------:R-:W-:-:S07]  /*9b50*/  MOV R0, UR5 ;  /* 0x0000000500007c02 */ /* 0x000fce0008000f00 */
.L_x_209:
[----:B--2---:R2:W3:Y:S02]  /*9b60*/  SYNCS.PHASECHK.TRANS64.TRYWAIT P0, [R0+URZ], R3 ;  /* 0x00000003000075a7 */ /* 0x0044e400080011ff */
[----:B---3--:R-:W-:Y:S05]  /*9b70*/  @!P0 NANOSLEEP.SYNCS 0x989680 ;  /* 0x009896800000895d */ /* 0x008fea0003900000 */
[----:B------:R-:W3:Y:S02]  /*9b80*/  @!P0 SYNCS.PHASECHK.TRANS64 P0, [R0+URZ], R3 ;  /* 0x00000003000085a7 */ /* 0x000ee400080010ff */
[----:B---3--:R-:W-:Y:S05]  /*9b90*/  @!P0 BRA `(.L_x_209) ;  /* 0xfffffffc00f08947 */ /* 0x008fea000383ffff */
[----:B------:R-:W-:Y:S05]  /*9ba0*/  BRA `(.L_x_210) ;  /* 0xffffffa800147947 */ /* 0x000fea000383ffff */
.L_x_85:
[----:B--2---:R-:W-:-:S07]  /*9bb0*/  MOV R0, UR6 ;  /* 0x0000000600007c02 */ /* 0x004fce0008000f00 */
.L_x_211:
[----:B--2---:R2:W3:Y:S02]  /*9bc0*/  SYNCS.PHASECHK.TRANS64.TRYWAIT P0, [R0+URZ], R2 ;  /* 0x00000002000075a7 */ /* 0x0044e400080011ff */
[----:B---3--:R-:W-:Y:S05]  /*9bd0*/  @!P0 NANOSLEEP.SYNCS 0x989680 ;  /* 0x009896800000895d */ /* 0x008fea0003900000 */
[----:B------:R-:W3:Y:S02]  /*9be0*/  @!P0 SYNCS.PHASECHK.TRANS64 P0, [R0+URZ], R2 ;  /* 0x00000002000085a7 */ /* 0x000ee400080010ff */
[----:B---3--:R-:W-:Y:S05]  /*9bf0*/  @!P0 BRA `(.L_x_211) ;  /* 0xfffffffc00f08947 */ /* 0x008fea000383ffff */
[----:B------:R-:W-:Y:S05]  /*9c00*/  BRA `(.L_x_212) ;  /* 0xffffffa800207947 */ /* 0x000fea000383ffff */
.L_x_90:
[----:B--2---:R2:W3:Y:S02]  /*9c10*/  SYNCS.PHASECHK.TRANS64.TRYWAIT P0, [R0+URZ+0x1d0], R2 ;  /* 0x0001d002000075a7 */ /* 0x0044e400080011ff */
[----:B---3--:R-:W-:Y:S05]  /*9c20*/  @!P0 NANOSLEEP.SYNCS 0x989680 ;  /* 0x009896800000895d */ /* 0x008fea0003900000 */
[----:B------:R-:W3:Y:S02]  /*9c30*/  @!P0 SYNCS.PHASECHK.TRANS64 P0, [R0+URZ+0x1d0], R2 ;  /* 0x0001d002000085a7 */ /* 0x000ee400080010ff */
[----:B---3--:R-:W-:Y:S05]  /*9c40*/  @!P0 BRA `(.L_x_90) ;  /* 0xfffffffc00f08947 */ /* 0x008fea000383ffff */
[----:B------:R-:W-:Y:S05]  /*9c50*/  BRA `(.L_x_213) ;  /* 0xffffffac00287947 */ /* 0x000fea000383ffff */
.L_x_93:
[----:B------:R-:W-:Y:S07]  /*9c60*/  MOV R0, UR7 ;  /* 0x0000000700007c02 */ /* 0x000fee0008000f00 */
.L_x_214:
[----:B--2---:R2:W3:Y:S02]  /*9c70*/  SYNCS.PHASECHK.TRANS64.TRYWAIT P0, [R0+URZ+0x1c8], R2 ;  /* 0x0001c802000075a7 */ /* 0x0044e400080011ff */
[----:B---3--:R-:W-:Y:S05]  /*9c80*/  @!P0 NANOSLEEP.SYNCS 0x989680 ;  /* 0x009896800000895d */ /* 0x008fea0003900000 */
[----:B------:R-:W3:Y:S02]  /*9c90*/  @!P0 SYNCS.PHASECHK.TRANS64 P0, [R0+URZ+0x1c8], R2 ;  /* 0x0001c802000085a7 */ /* 0x000ee400080010ff */
[----:B---3--:R-:W-:Y:S05]  /*9ca0*/  @!P0 BRA `(.L_x_214) ;  /* 0xfffffffc00f08947 */ /* 0x008fea000383ffff */
[----:B------:R-:W-:Y:S05]  /*9cb0*/  BRA `(.L_x_92) ;  /* 0xffffffb000087947 */ /* 0x000fea000383ffff */
.L_x_96:
[----:B------:R-:W-:Y:S07]  /*9cc0*/  MOV R0, UR7 ;  /* 0x0000000700007c02 */ /* 0x000fee0008000f00 */
.L_x_215:
[----:B-1----:R1:W2:Y:S02]  /*9cd0*/  SYNCS.PHASECHK.TRANS64.TRYWAIT P0, [R0+URZ+0x1a8], R14 ;  /* 0x0001a80e000075a7 */ /* 0x0022a400080011ff */
[----:B--2---:R-:W-:Y:S05]  /*9ce0*/  @!P0 NANOSLEEP.SYNCS 0x989680 ;  /* 0x009896800000895d */ /* 0x004fea0003900000 */
[----:B------:R-:W2:Y:S02]  /*9cf0*/  @!P0 SYNCS.PHASECHK.TRANS64 P0, [R0+URZ+0x1a8], R14 ;  /* 0x0001a80e000085a7 */ /* 0x000ea400080010ff */
[----:B--2---:R-:W-:Y:S05]  /*9d00*/  @!P0 BRA `(.L_x_215) ;  /* 0xfffffffc00f08947 */ /* 0x004fea000383ffff */
[----:B------:R-:W-:Y:S05]  /*9d10*/  BRA `(.L_x_216) ;  /* 0xffffffb000807947 */ /* 0x000fea000383ffff */
.L_x_97:
[----:B------:R-:W-:Y:S07]  /*9d20*/  MOV R0, UR7 ;  /* 0x0000000700007c02 */ /* 0x000fee0008000f00 */
.L_x_217:
[----:B-1----:R1:W2:Y:S02]  /*9d30*/  SYNCS.PHASECHK.TRANS64.TRYWAIT P0, [R0+URZ+0x1b0], R14 ;  /* 0x0001b00e000075a7 */ /* 0x0022a400080011ff */
[----:B--2---:R-:W-:Y:S05]  /*9d40*/  @!P0 NANOSLEEP.SYNCS 0x989680 ;  /* 0x009896800000895d */ /* 0x004fea0003900000 */
[----:B------:R-:W2:Y:S02]  /*9d50*/  @!P0 SYNCS.PHASECHK.TRANS64 P0, [R0+URZ+0x1b0], R14 ;  /* 0x0001b00e000085a7 */ /* 0x000ea400080010ff */
[----:B--2---:R-:W-:Y:S05]  /*9d60*/  @!P0 BRA `(.L_x_217) ;  /* 0xfffffffc00f08947 */ /* 0x004fea000383ffff */
[----:B------:R-:W-:Y:S05]  /*9d70*/  BRA `(.L_x_218) ;  /* 0xffffffb000bc7947 */ /* 0x000fea000383ffff */
.L_x_98:
[----:B------:R-:W-:Y:S07]  /*9d80*/  MOV R0, UR7 ;  /* 0x0000000700007c02 */ /* 0x000fee0008000f00 */
.L_x_219:
[----:B-1----:R1:W2:Y:S02]  /*9d90*/  SYNCS.PHASECHK.TRANS64.TRYWAIT P0, [R0+URZ+0x1b8], R14 ;  /* 0x0001b80e000075a7 */ /* 0x0022a400080011ff */
[----:B--2---:R-:W-:Y:S05]  /*9da0*/  @!P0 NANOSLEEP.SYNCS 0x989680 ;  /* 0x009896800000895d */ /* 0x004fea0003900000 */
[----:B------:R-:W2:Y:S02]  /*9db0*/  @!P0 SYNCS.PHASECHK.TRANS64 P0, [R0+URZ+0x1b8], R14 ;  /* 0x0001b80e000085a7 */ /* 0x000ea400080010ff */
[----:B--2---:R-:W-:Y:S05]  /*9dc0*/  @!P0 BRA `(.L_x_219) ;  /* 0xfffffffc00f08947 */ /* 0x004fea000383ffff */
[----:B------:R-:W-:Y:S05]  /*9dd0*/  BRA `(.L_x_220) ;  /* 0xffffffb400407947 */ /* 0x000fea000383ffff */
.L_x_100:
[----:B------:R-:W-:-:S07]  /*9de0*/  MOV R0, UR7 ;  /* 0x0000000700007c02 */ /* 0x000fce0008000f00 */
.L_x_221:
[----:B-1----:R1:W3:Y:S02]  /*9df0*/  SYNCS.PHASECHK.TRANS64.TRYWAIT P0, [R0+URZ+0x1a8], R2 ;  /* 0x0001a802000075a7 */ /* 0x0022e400080011ff */
[----:B---3--:R-:W-:Y:S05]  /*9e00*/  @!P0 NANOSLEEP.SYNCS 0x989680 ;  /* 0x009896800000895d */ /* 0x008fea0003900000 */
[----:B------:R-:W3:Y:S02]  /*9e10*/  @!P0 SYNCS.PHASECHK.TRANS64 P0, [R0+URZ+0x1a8], R2 ;  /* 0x0001a802000085a7 */ /* 0x000ee400080010ff */
[----:B---3--:R-:W-:Y:S05]  /*9e20*/  @!P0 BRA `(.L_x_221) ;  /* 0xfffffffc00f08947 */ /* 0x008fea000383ffff */
[----:B------:R-:W-:Y:S05]  /*9e30*/  BRA `(.L_x_222) ;  /* 0xffffffb400b07947 */ /* 0x000fea000383ffff */
.L_x_101:
[----:B-1----:R-:W-:-:S07]  /*9e40*/  MOV R0, UR7 ;  /* 0x0000000700007c02 */ /* 0x002fce0008000f00 */
.L_x_223:
[----:B-1----:R1:W3:Y:S02]  /*9e50*/  SYNCS.PHASECHK.TRANS64.TRYWAIT P0, [R0+URZ+0x1b0], R2 ;  /* 0x0001b002000075a7 */ /* 0x0022e400080011ff */
[----:B---3--:R-:W-:Y:S05]  /*9e60*/  @!P0 NANOSLEEP.SYNCS 0x989680 ;  /* 0x009896800000895d */ /* 0x008fea0003900000 */
[----:B------:R-:W3:Y:S02]  /*9e70*/  @!P0 SYNCS.PHASECHK.TRANS64 P0, [R0+URZ+0x1b0], R2 ;  /* 0x0001b002000085a7 */ /* 0x000ee400080010ff */
[----:B---3--:R-:W-:Y:S05]  /*9e80*/  @!P0 BRA `(.L_x_223) ;  /* 0xfffffffc00f08947 */ /* 0x008fea000383ffff */
[----:B------:R-:W-:Y:S05]  /*9e90*/  BRA `(.L_x_224) ;  /* 0xffffffb400a07947 */ /* 0x000fea000383ffff */
.L_x_103:
[----:B--2---:R2:W4:Y:S02]  /*9ea0*/  SYNCS.PHASECHK.TRANS64.TRYWAIT P0, [R0+URZ+0x1d0], R2 ;  /* 0x0001d002000075a7 */ /* 0x00452400080011ff */
[----:B----4-:R-:W-:Y:S05]  /*9eb0*/  @!P0 NANOSLEEP.SYNCS 0x989680 ;  /* 0x009896800000895d */ /* 0x010fea0003900000 */
[----:B------:R-:W4:Y:S02]  /*9ec0*/  @!P0 SYNCS.PHASECHK.TRANS64 P0, [R0+URZ+0x1d0], R2 ;  /* 0x0001d002000085a7 */ /* 0x000f2400080010ff */
[----:B----4-:R-:W-:Y:S05]  /*9ed0*/  @!P0 BRA `(.L_x_103) ;  /* 0xfffffffc00f08947 */ /* 0x010fea000383ffff */
[----:B------:R-:W-:Y:S05]  /*9ee0*/  BRA `(.L_x_225) ;  /* 0xffffffb800747947 */ /* 0x000fea000383ffff */
.L_x_114:
[----:B-1----:R-:W-:Y:S04]  /*9ef0*/  MOV R0, UR48 ;  /* 0x0000003000007c02 */ /* 0x002fe80008000f00 */
[----:B------:R1:W3:Y:S03]  /*9f00*/  SYNCS.PHASECHK.TRANS64.TRYWAIT P1, [R0+URZ+0x190], R3 ;  /* 0x00019003000075a7 */ /* 0x0002e600080211ff */
[----:B---3--:R-:W-:Y:S05]  /*9f10*/  @!P1 NANOSLEEP.SYNCS 0x989680 ;  /* 0x009896800000995d */ /* 0x008fea0003900000 */
[----:B------:R-:W3:Y:S02]  /*9f20*/  @!P1 SYNCS.PHASECHK.TRANS64 P1, [R0+URZ+0x190], R3 ;  /* 0x00019003000095a7 */ /* 0x000ee400080210ff */
[----:B---3--:R-:W-:Y:S05]  /*9f30*/  @!P1 BRA `(.L_x_114) ;  /* 0xfffffffc00ec9947 */ /* 0x008fea000383ffff */
[----:B------:R-:W-:Y:S05]  /*9f40*/  BRA `(.L_x_113) ;  /* 0xffffffc400a87947 */ /* 0x000fea000383ffff */
.L_x_116:
[----:B-1----:R1:W2:Y:S02]  /*9f50*/  SYNCS.PHASECHK.TRANS64.TRYWAIT P0, [R64+URZ+0x1f0], R2 ;  /* 0x0001f002400075a7 */ /* 0x0022a400080011ff */
[----:B--2---:R-:W-:Y:S05]  /*9f60*/  @!P0 NANOSLEEP.SYNCS 0x989680 ;  /* 0x009896800000895d */ /* 0x004fea0003900000 */
[----:B------:R-:W2:Y:S02]  /*9f70*/  @!P0 SYNCS.PHASECHK.TRANS64 P0, [R64+URZ+0x1f0], R2 ;  /* 0x0001f002400085a7 */ /* 0x000ea400080010ff */
[----:B--2---:R-:W-:Y:S05]  /*9f80*/  @!P0 BRA `(.L_x_116) ;  /* 0xfffffffc00f08947 */ /* 0x004fea000383ffff */
[----:B------:R-:W-:Y:S05]  /*9f90*/  BRA `(.L_x_115) ;  /* 0xffffffc400d47947 */ /* 0x000fea000383ffff */
.L_x_125:
[----:B--2---:R2:W3:Y:S02]  /*9fa0*/  SYNCS.PHASECHK.TRANS64.TRYWAIT P0, [R2+URZ+0x190], R0 ;  /* 0x00019000020075a7 */ /* 0x0044e400080011ff */
[----:B---3--:R-:W-:Y:S05]  /*9fb0*/  @!P0 NANOSLEEP.SYNCS 0x989680 ;  /* 0x009896800000895d */ /* 0x008fea0003900000 */
[----:B------:R-:W3:Y:S02]  /*9fc0*/  @!P0 SYNCS.PHASECHK.TRANS64 P0, [R2+URZ+0x190], R0 ;  /* 0x00019000020085a7 */ /* 0x000ee400080010ff */
[----:B---3--:R-:W-:Y:S05]  /*9fd0*/  @!P0 BRA `(.L_x_125) ;  /* 0xfffffffc00f08947 */ /* 0x008fea000383ffff */
[----:B------:R-:W-:Y:S05]  /*9fe0*/  BRA `(.L_x_124) ;  /* 0xffffffd000bc7947 */ /* 0x000fea000383ffff */
.L_x_134:
[----:B--2---:R2:W3:Y:S02]  /*9ff0*/  SYNCS.PHASECHK.TRANS64.TRYWAIT P0, [R4+URZ+0x190], R0 ;  /* 0x00019000040075a7 */ /* 0x0044e400080011ff */
[----:B---3--:R-:W-:Y:S05]  /*a000*/  @!P0 NANOSLEEP.SYNCS 0x989680 ;  /* 0x009896800000895d */ /* 0x008fea0003900000 */
[----:B------:R-:W3:Y:S02]  /*a010*/  @!P0 SYNCS.PHASECHK.TRANS64 P0, [R4+URZ+0x190], R0 ;  /* 0x00019000040085a7 */ /* 0x000ee400080010ff */
[----:B---3--:R-:W-:Y:S05]  /*a020*/  @!P0 BRA `(.L_x_134) ;  /* 0xfffffffc00f08947 */ /* 0x008fea000383ffff */
[----:B------:R-:W-:Y:S05]  /*a030*/  BRA `(.L_x_133) ;  /* 0xffffffdc00c87947 */ /* 0x000fea000383ffff */
        .weak           $__internal_0_$__cuda_sm10x_tcgen05_guardrail_trap_col_being_dealloced_not_returned_by_alloc
        .type           $__internal_0_$__cuda_sm10x_tcgen05_guardrail_trap_col_being_dealloced_not_returned_by_alloc,@function
        .size           $__internal_0_$__cuda_sm10x_tcgen05_guardrail_trap_col_being_dealloced_not_returned_by_alloc,($__internal_1_$__cuda_sm10x_tcgen05_guardrail_trap_phase_invalid_during_alloc - $__internal_0_$__cuda_sm10x_tcgen05_guardrail_trap_col_being_dealloced_not_returned_by_alloc)
$__internal_0_$__cuda_sm10x_tcgen05_guardrail_trap_col_being_dealloced_not_returned_by_alloc:
[----:B------:R-:W-:Y:S05]  /*a040*/  BPT.TRAP 0x1 ;  /* 0x000000040000795c */ /* 0x000fea0000300000 */
[----:B------:R-:W-:-:S04]  /*a050*/  HFMA2 R3, -RZ, RZ, 0, 0 ;  /* 0x00000000ff037431 */ /* 0x000fc800000001ff */
[----:B------:R-:W-:Y:S05]  /*a060*/  RET.REL.NODEC R2 `(_ZN7cutlass13device_kernelINS_4gemm6kernel13GemmUniversalIN4cute5tupleIJiiiiEEENS1_10collective13CollectiveMmaINS1_35MainloopSm100TmaUmmaWarpSpecializedILi25ELi2ELi4ENS5_IJNS4_1CILi1EEESB_SB_EEEEENS5_IJNSA_ILi64EEENSA_ILi192EEENSA_ILi16EEEEEENS_6half_tENS5_IJlSB_lEEESI_SJ_NS4_8TiledMMAINS4_8MMA_AtomIJNS4_20SM100_MMA_F16BF16_SSISI_SI_fLi64ELi192ELNS4_4UMMA5MajorE0ELSO_0ELNSN_7ScaleInE0ELSP_0EEEEEENS4_6LayoutISC_NS5_IJNSA_ILi0EEEST_ST_EEEEENS5_IJNS4_10UnderscoreESW_SW_EEEEENS4_13SM90_TMA_LOADENS4_14ComposedLayoutINS4_7SwizzleILi1ELi4ELi3EEENS4_18smem_ptr_flag_bitsILi16EEENSS_INS5_IJNSA_ILi8EEESG_EEENS5_IJSG_SB_EEEEEEEvNS4_8identityESZ_S19_vS1A_EENS_8epilogue10collective18CollectiveEpilogueINS1C_23Sm100TmaWarpSpecializedILi3ELi2ELi32ELb1ELb0EEEJSH_NS5_IJNSS_ISE_SB_EES1H_EEESI_SJ_SI_SJ_NS1C_6fusion15FusionCallbacksIS1G_NS1J_17LinearCombinationISI_fSI_fLNS_15FloatRoundStyleE2EEESH_S1I_JEEENS4_5SM1004TMEM4LOAD26SM100_TMEM_LOAD_16dp256b8xESZ_NS10_INS11_ILi3ELi4ELi3EEES14_NSS_INS5_IJS15_SE_EEENS5_IJSE_SB_EEEEEEENS4_17SM75_U32x4_LDSM_NENS4_14SM90_TMA_STOREES1X_NS4_17SM90_U32x4_STSM_NENS4_39AutoVectorizingCopyWithAssumedAlignmentILi128EEEEEEvvEEEEvNT_6ParamsE) ;  /* 0xffffff5c02e47950 */ /* 0x000fea0003c3ffff */
        .weak           $__internal_1_$__cuda_sm10x_tcgen05_guardrail_trap_phase_invalid_during_alloc
        .type           $__internal_1_$__cuda_sm10x_tcgen05_guardrail_trap_phase_invalid_during_alloc,@function
        .size           $__internal_1_$__cuda_sm10x_tcgen05_guardrail_trap_phase_invalid_during_alloc,($__internal_2_$__cuda_sm10x_tcgen05_guardrail_trap_unallocated_columns_being_dealloced - $__internal_1_$__cuda_sm10x_tcgen05_guardrail_trap_phase_invalid_during_alloc)
$__internal_1_$__cuda_sm10x_tcgen05_guardrail_trap_phase_invalid_during_alloc:
[----:B------:R-:W-:Y:S05]  /*a070*/  BPT.TRAP 0x1 ;  /* 0x000000040000795c */ /* 0x000fea0000300000 */
[----:B------:R-:W-:-:S04]  /*a080*/  MOV R3, 0x0 ;  /* 0x0000000000037802 */ /* 0x000fc80000000f00 */
[----:B------:R-:W-:Y:S05]  /*a090*/  RET.REL.NODEC R2 `(_ZN7cutlass13device_kernelINS_4gemm6kernel13GemmUniversalIN4cute5tupleIJiiiiEEENS1_10collective13CollectiveMmaINS1_35MainloopSm100TmaUmmaWarpSpecializedILi25ELi2ELi4ENS5_IJNS4_1CILi1EEESB_SB_EEEEENS5_IJNSA_ILi64EEENSA_ILi192EEENSA_ILi16EEEEEENS_6half_tENS5_IJlSB_lEEESI_SJ_NS4_8TiledMMAINS4_8MMA_AtomIJNS4_20SM100_MMA_F16BF16_SSISI_SI_fLi64ELi192ELNS4_4UMMA5MajorE0ELSO_0ELNSN_7ScaleInE0ELSP_0EEEEEENS4_6LayoutISC_NS5_IJNSA_ILi0EEEST_ST_EEEEENS5_IJNS4_10UnderscoreESW_SW_EEEEENS4_13SM90_TMA_LOADENS4_14ComposedLayoutINS4_7SwizzleILi1ELi4ELi3EEENS4_18smem_ptr_flag_bitsILi16EEENSS_INS5_IJNSA_ILi8EEESG_EEENS5_IJSG_SB_EEEEEEEvNS4_8identityESZ_S19_vS1A_EENS_8epilogue10collective18CollectiveEpilogueINS1C_23Sm100TmaWarpSpecializedILi3ELi2ELi32ELb1ELb0EEEJSH_NS5_IJNSS_ISE_SB_EES1H_EEESI_SJ_SI_SJ_NS1C_6fusion15FusionCallbacksIS1G_NS1J_17LinearCombinationISI_fSI_fLNS_15FloatRoundStyleE2EEESH_S1I_JEEENS4_5SM1004TMEM4LOAD26SM100_TMEM_LOAD_16dp256b8xESZ_NS10_INS11_ILi3ELi4ELi3EEES14_NSS_INS5_IJS15_SE_EEENS5_IJSE_SB_EEEEEEENS4_17SM75_U32x4_LDSM_NENS4_14SM90_TMA_STOREES1X_NS4_17SM90_U32x4_STSM_NENS4_39AutoVectorizingCopyWithAssumedAlignmentILi128EEEEEEvvEEEEvNT_6ParamsE) ;  /* 0xffffff5c02d87950 */ /* 0x000fea0003c3ffff */
        .weak           $__internal_2_$__cuda_sm10x_tcgen05_guardrail_trap_unallocated_columns_being_dealloced
        .type           $__internal_2_$__cuda_sm10x_tcgen05_guardrail_trap_unallocated_columns_being_dealloced,@function
        .size           $__internal_2_$__cuda_sm10x_tcgen05_guardrail_trap_unallocated_columns_being_dealloced,(.L_x_227 - $__internal_2_$__cuda_sm10x_tcgen05_guardrail_trap_unallocated_columns_being_dealloced)
$__internal_2_$__cuda_sm10x_tcgen05_guardrail_trap_unallocated_columns_being_dealloced:
[----:B------:R-:W-:Y:S05]  /*a0a0*/  BPT.TRAP 0x1 ;  /* 0x000000040000795c */ /* 0x000fea0000300000 */
[----:B------:R-:W-:-:S04]  /*a0b0*/  HFMA2 R3, -RZ, RZ, 0, 0 ;  /* 0x00000000ff037431 */ /* 0x000fc800000001ff */
[----:B------:R-:W-:Y:S05]  /*a0c0*/  RET.REL.NODEC R2 `(_ZN7cutlass13device_kernelINS_4gemm6kernel13GemmUniversalIN4cute5tupleIJiiiiEEENS1_10collective13CollectiveMmaINS1_35MainloopSm100TmaUmmaWarpSpecializedILi25ELi2ELi4ENS5_IJNS4_1CILi1EEESB_SB_EEEEENS5_IJNSA_ILi64EEENSA_ILi192EEENSA_ILi16EEEEEENS_6half_tENS5_IJlSB_lEEESI_SJ_NS4_8TiledMMAINS4_8MMA_AtomIJNS4_20SM100_MMA_F16BF16_SSISI_SI_fLi64ELi192ELNS4_4UMMA5MajorE0ELSO_0ELNSN_7ScaleInE0ELSP_0EEEEEENS4_6LayoutISC_NS5_IJNSA_ILi0EEEST_ST_EEEEENS5_IJNS4_10UnderscoreESW_SW_EEEEENS4_13SM90_TMA_LOADENS4_14ComposedLayoutINS4_7SwizzleILi1ELi4ELi3EEENS4_18smem_ptr_flag_bitsILi16EEENSS_INS5_IJNSA_ILi8EEESG_EEENS5_IJSG_SB_EEEEEEEvNS4_8identityESZ_S19_vS1A_EENS_8epilogue10collective18CollectiveEpilogueINS1C_23Sm100TmaWarpSpecializedILi3ELi2ELi32ELb1ELb0EEEJSH_NS5_IJNSS_ISE_SB_EES1H_EEESI_SJ_SI_SJ_NS1C_6fusion15FusionCallbacksIS1G_NS1J_17LinearCombinationISI_fSI_fLNS_15FloatRoundStyleE2EEESH_S1I_JEEENS4_5SM1004TMEM4LOAD26SM100_TMEM_LOAD_16dp256b8xESZ_NS10_INS11_ILi3ELi4ELi3EEES14_NSS_INS5_IJS15_SE_EEENS5_IJSE_SB_EEEEEEENS4_17SM75_U32x4_LDSM_NENS4_14SM90_TMA_STOREES1X_NS4_17SM90_U32x4_STSM_NENS4_39AutoVectorizingCopyWithAssumedAlignmentILi128EEEEEEvvEEEEvNT_6ParamsE) ;  /* 0xffffff5c02cc7950 */ /* 0x000fea0003c3ffff */
.L_x_226:
[----:B------:R-:W-:-:S00]  /*a0d0*/  BRA `(.L_x_226) ;  /* 0xfffffffc00fc7947 */ /* 0x000fc0000383ffff */
[----:B------:R-:W-:-:S00]  /*a0e0*/  NOP ;  /* 0x0000000000007918 */ /* 0x000fc00000000000 */
        /* <DEDUP_REMOVED lines=9> */
.L_x_227:


//--------------------- .nv.global.init           --------------------------
	.section	.nv.global.init,"aw",@progbits
.nv.global.init:
	.type		$str$27,@object
	.size		$str$27,($str$28 - $str$27)
$str$27:
        /*0000*/ 	.byte	0x28, 0x61, 0x64, 0x64, 0x72, 0x65, 0x73, 0x73, 0x20, 0x26, 0x20, 0x6d, 0x61, 0x73, 0x6b, 0x29
        /*0010*/ 	.byte	0x20, 0x3d, 0x3d, 0x20, 0x30, 0x00
	.type		$str$28,@object
	.size		$str$28,($str$26 - $str$28)
$str$28:
        /*0016*/ 	.byte	0x2f, 0x74, 0x6d, 0x70, 0x2f, 0x63, 0x75, 0x74, 0x6c, 0x61, 0x73, 0x73, 0x5f, 0x73, 0x77, 0x65
        /*0026*/ 	.byte	0x65, 0x70, 0x5f, 0x73, 0x72, 0x63, 0x2f, 0x69, 0x6e, 0x63, 0x6c, 0x75, 0x64, 0x65, 0x2f, 0x63
        /*0036*/ 	.byte	0x75, 0x74, 0x65, 0x2f, 0x70, 0x6f, 0x69, 0x6e, 0x74, 0x65, 0x72, 0x5f, 0x66, 0x6c, 0x61, 0x67
        /*0046*/ 	.byte	0x67, 0x65, 0x64, 0x2e, 0x68, 0x70, 0x70, 0x00
	.type		$str$26,@object
	.size		$str$26,($str$25 - $str$26)
$str$26:
        /*004e*/ 	.byte	0x2f, 0x74, 0x6d, 0x70, 0x2f, 0x63, 0x75, 0x74, 0x6c, 0x61, 0x73, 0x73, 0x5f, 0x73, 0x77, 0x65
        /*005e*/ 	.byte	0x65, 0x70, 0x5f, 0x73, 0x72, 0x63, 0x2f, 0x69, 0x6e, 0x63, 0x6c, 0x75, 0x64, 0x65, 0x2f, 0x63
        /*006e*/ 	.byte	0x75, 0x74, 0x65, 0x2f, 0x61, 0x74, 0x6f, 0x6d, 0x2f, 0x63, 0x6f, 0x70, 0x79, 0x5f, 0x74, 0x72
        /*007e*/ 	.byte	0x61, 0x69, 0x74, 0x73, 0x5f, 0x73, 0x6d, 0x31, 0x30, 0x30, 0x2e, 0x68, 0x70, 0x70, 0x00
	.type		$str$25,@object
	.size		$str$25,(__unnamed_1 - $str$25)
$str$25:
        /*008d*/ 	.byte	0x28, 0x28, 0x75, 0x69, 0x6e, 0x74, 0x33, 0x32, 0x5f, 0x74, 0x28, 0x74, 0x68, 0x72, 0x65, 0x61
        /*009d*/ 	.byte	0x64, 0x49, 0x64, 0x78, 0x2e, 0x78, 0x29, 0x20, 0x2f, 0x20, 0x33, 0x32, 0x29, 0x20, 0x25, 0x20
        /*00ad*/ 	.byte	0x34, 0x29, 0x20, 0x3d, 0x3d, 0x20, 0x28, 0x28, 0x28, 0x74, 0x6d, 0x65, 0x6d, 0x5f, 0x61, 0x64
        /*00bd*/ 	.byte	0x64, 0x72, 0x20, 0x3e, 0x3e, 0x20, 0x31, 0x36, 0x29, 0x20, 0x2f, 0x20, 0x33, 0x32, 0x29, 0x20
        /*00cd*/ 	.byte	0x25, 0x20, 0x34, 0x29, 0x00
	.type		__unnamed_1,@object
	.size		__unnamed_1,(__unnamed_2 - __unnamed_1)
__unnamed_1:
        /*00d2*/ 	.byte	0x61, 0x75, 0x74, 0x6f, 0x20, 0x63, 0x75, 0x74, 0x65, 0x3a, 0x3a, 0x61, 0x73, 0x5f, 0x70, 0x6f
        /* <DEDUP_REMOVED lines=24> */
        /*0262*/ 	.byte	0x3e, 0x3e, 0x3e, 0x5d, 0x00
	.type		__unnamed_2,@object
	.size		__unnamed_2,(.L_2 - __unnamed_2)
__unnamed_2:
        /* <DEDUP_REMOVED lines=46> */
        /*0547*/ 	.byte	0x75, 0x74, 0x65, 0x3a, 0x3a, 0x43, 0x3c, 0x30, 0x3e, 0x3e, 0x3e, 0x3e, 0x5d, 0x00
.L_2:


//--------------------- .nv.shared._ZN7cutlass13device_kernelINS_4gemm6kernel13GemmUniversalIN4cute5tupleIJiiiiEEENS1_10collective13CollectiveMmaINS1_35MainloopSm100TmaUmmaWarpSpecializedILi25ELi2ELi4ENS5_IJNS4_1CILi1EEESB_SB_EEEEENS5_IJNSA_ILi64EEENSA_ILi192EEENSA_ILi16EEEEEENS_6half_tENS5_IJlSB_lEEESI_SJ_NS4_8TiledMMAINS4_8MMA_AtomIJNS4_20SM100_MMA_F16BF16_SSISI_SI_fLi64ELi192ELNS4_4UMMA5MajorE0ELSO_0ELNSN_7ScaleInE0ELSP_0EEEEEENS4_6LayoutISC_NS5_IJNSA_ILi0EEEST_ST_EEEEENS5_IJNS4_10UnderscoreESW_SW_EEEEENS4_13SM90_TMA_LOADENS4_14ComposedLayoutINS4_7SwizzleILi1ELi4ELi3EEENS4_18smem_ptr_flag_bitsILi16EEENSS_INS5_IJNSA_ILi8EEESG_EEENS5_IJSG_SB_EEEEEEEvNS4_8identityESZ_S19_vS1A_EENS_8epilogue10collective18CollectiveEpilogueINS1C_23Sm100TmaWarpSpecializedILi3ELi2ELi32ELb1ELb0EEEJSH_NS5_IJNSS_ISE_SB_EES1H_EEESI_SJ_SI_SJ_NS1C_6fusion15FusionCallbacksIS1G_NS1J_17LinearCombinationISI_fSI_fLNS_15FloatRoundStyleE2EEESH_S1I_JEEENS4_5SM1004TMEM4LOAD26SM100_TMEM_LOAD_16dp256b8xESZ_NS10_INS11_ILi3ELi4ELi3EEES14_NSS_INS5_IJS15_SE_EEENS5_IJSE_SB_EEEEEEENS4_17SM75_U32x4_LDSM_NENS4_14SM90_TMA_STOREES1X_NS4_17SM90_U32x4_STSM_NENS4_39AutoVectorizingCopyWithAssumedAlignmentILi128EEEEEEvvEEEEvNT_6ParamsE --------------------------
	.section	.nv.shared._ZN7cutlass13device_kernelINS_4gemm6kernel13GemmUniversalIN4cute5tupleIJiiiiEEENS1_10collective13CollectiveMmaINS1_35MainloopSm100TmaUmmaWarpSpecializedILi25ELi2ELi4ENS5_IJNS4_1CILi1EEESB_SB_EEEEENS5_IJNSA_ILi64EEENSA_ILi192EEENSA_ILi16EEEEEENS_6half_tENS5_IJlSB_lEEESI_SJ_NS4_8TiledMMAINS4_8MMA_AtomIJNS4_20SM100_MMA_F16BF16_SSISI_SI_fLi64ELi192ELNS4_4UMMA5MajorE0ELSO_0ELNSN_7ScaleInE0ELSP_0EEEEEENS4_6LayoutISC_NS5_IJNSA_ILi0EEEST_ST_EEEEENS5_IJNS4_10UnderscoreESW_SW_EEEEENS4_13SM90_TMA_LOADENS4_14ComposedLayoutINS4_7SwizzleILi1ELi4ELi3EEENS4_18smem_ptr_flag_bitsILi16EEENSS_INS5_IJNSA_ILi8EEESG_EEENS5_IJSG_SB_EEEEEEEvNS4_8identityESZ_S19_vS1A_EENS_8epilogue10collective18CollectiveEpilogueINS1C_23Sm100TmaWarpSpecializedILi3ELi2ELi32ELb1ELb0EEEJSH_NS5_IJNSS_ISE_SB_EES1H_EEESI_SJ_SI_SJ_NS1C_6fusion15FusionCallbacksIS1G_NS1J_17LinearCombinationISI_fSI_fLNS_15FloatRoundStyleE2EEESH_S1I_JEEENS4_5SM1004TMEM4LOAD26SM100_TMEM_LOAD_16dp256b8xESZ_NS10_INS11_ILi3ELi4ELi3EEES14_NSS_INS5_IJS15_SE_EEENS5_IJSE_SB_EEEEEEENS4_17SM75_U32x4_LDSM_NENS4_14SM90_TMA_STOREES1X_NS4_17SM90_U32x4_STSM_NENS4_39AutoVectorizingCopyWithAssumedAlignmentILi128EEEEEEvvEEEEvNT_6ParamsE,"aw",@nobits
	.sectionflags	@""
	.align	16
	.zero		1024


//--------------------- .nv.shared.reserved.0     --------------------------
	.section	.nv.shared.reserved.0,"aw",@nobits
	.weak		__nv_reservedSMEM_offset_0_alias
	.size		__nv_reservedSMEM_offset_0_alias, 0, 64
	.other		__nv_reservedSMEM_offset_0_alias,@"STO_CUDA_RESERVED_SHARED STV_DEFAULT"
__nv_reservedSMEM_offset_0_alias:
	.zero		0
.nv.shared.reserved.0:
	.zero		64
	.weak		__nv_reservedSMEM_tcgen05_partition
	.type		__nv_reservedSMEM_tcgen05_partition,@object
	.size		__nv_reservedSMEM_tcgen05_partition,(.L_0 - __nv_reservedSMEM_tcgen05_partition)
__nv_reservedSMEM_tcgen05_partition:
	.zero		32
.L_0:


//--------------------- .nv.global                --------------------------
	.section	.nv.global,"aw",@nobits
.nv.global:
	.type		_ZN39_INTERNAL_5e642499_4_k_cu_3b92bc52_43834cute1_E,@object
	.size		_ZN39_INTERNAL_5e642499_4_k_cu_3b92bc52_43834cute1_E,(_ZN39_INTERNAL_5e642499_4_k_cu_3b92bc52_43834cuda3std3__45__cpo6cbeginE - _ZN39_INTERNAL_5e642499_4_k_cu_3b92bc52_43834cute1_E)
_ZN39_INTERNAL_5e642499_4_k_cu_3b92bc52_43834cute1_E:
	.zero		1
	.type		_ZN39_INTERNAL_5e642499_4_k_cu_3b92bc52_43834cuda3std3__45__cpo6cbeginE,@object
	.size		_ZN39_INTERNAL_5e642499_4_k_cu_3b92bc52_43834cuda3std3__45__cpo6cbeginE,(_ZN39_INTERNAL_5e642499_4_k_cu_3b92bc52_43834cuda3std3__48in_placeE - _ZN39_INTERNAL_5e642499_4_k_cu_3b92bc52_43834cuda3std3__45__cpo6cbeginE)
_ZN39_INTERNAL_5e642499_4_k_cu_3b92bc52_43834cuda3std3__45__cpo6cbeginE:
	.zero		1
	.type		_ZN39_INTERNAL_5e642499_4_k_cu_3b92bc52_43834cuda3std3__48in_placeE,@object
	.size		_ZN39_INTERNAL_5e642499_4_k_cu_3b92bc52_43834cuda3std3__48in_placeE,(_ZN39_INTERNAL_5e642499_4_k_cu_3b92bc52_43834cuda3std6ranges3__45__cpo9iter_moveE - _ZN39_INTERNAL_5e642499_4_k_cu_3b92bc52_43834cuda3std3__48in_placeE)
_ZN39_INTERNAL_5e642499_4_k_cu_3b92bc52_43834cuda3std3__48in_placeE:
	.zero		1
	.type		_ZN39_INTERNAL_5e642499_4_k_cu_3b92bc52_43834cuda3std6ranges3__45__cpo9iter_moveE,@object
	.size		_ZN39_INTERNAL_5e642499_4_k_cu_3b92bc52_43834cuda3std6ranges3__45__cpo9iter_moveE,(_ZN39_INTERNAL_5e642499_4_k_cu_3b92bc52_43834cuda3std3__45__cpo5beginE - _ZN39_INTERNAL_5e642499_4_k_cu_3b92bc52_43834cuda3std6ranges3__45__cpo9iter_moveE)
_ZN39_INTERNAL_5e642499_4_k_cu_3b92bc52_43834cuda3std6ranges3__45__cpo9iter_moveE:
	.zero		1
	.type		_ZN39_INTERNAL_5e642499_4_k_cu_3b92bc52_43834cuda3std3__45__cpo5beginE,@object
	.size		_ZN39_INTERNAL_5e642499_4_k_cu_3b92bc52_43834cuda3std3__45__cpo5beginE,(_ZN39_INTERNAL_5e642499_4_k_cu_3b92bc52_43834cuda3std3__441_GLOBAL__N__5e642499_4_k_cu_3b92bc52_43836ignoreE - _ZN39_INTERNAL_5e642499_4_k_cu_3b92bc52_43834cuda3std3__45__cpo5beginE)
_ZN39_INTERNAL_5e642499_4_k_cu_3b92bc52_43834cuda3std3__45__cpo5beginE:
	.zero		1
	.type		_ZN39_INTERNAL_5e642499_4_k_cu_3b92bc52_43834cuda3std3__441_GLOBAL__N__5e642499_4_k_cu_3b92bc52_43836ignoreE,@object
	.size		_ZN39_INTERNAL_5e642499_4_k_cu_3b92bc52_43834cuda3std3__441_GLOBAL__N__5e642499_4_k_cu_3b92bc52_43836ignoreE,(_ZN39_INTERNAL_5e642499_4_k_cu_3b92bc52_43834cute7productE - _ZN39_INTERNAL_5e642499_4_k_cu_3b92bc52_43834cuda3std3__441_GLOBAL__N__5e642499_4_k_cu_3b92bc52_43836ignoreE)
_ZN39_INTERNAL_5e642499_4_k_cu_3b92bc52_43834cuda3std3__441_GLOBAL__N__5e642499_4_k_cu_3b92bc52_43836ignoreE:
	.zero		1
	.type		_ZN39_INTERNAL_5e642499_4_k_cu_3b92bc52_43834cute7productE,@object
	.size		_ZN39_INTERNAL_5e642499_4_k_cu_3b92bc52_43834cute7productE,(_ZN39_INTERNAL_5e642499_4_k_cu_3b92bc52_43834cuda3std3__45__cpo3endE - _ZN39_INTERNAL_5e642499_4_k_cu_3b92bc52_43834cute7productE)
_ZN39_INTERNAL_5e642499_4_k_cu_3b92bc52_43834cute7productE:
	.zero		1
	.type		_ZN39_INTERNAL_5e642499_4_k_cu_3b92bc52_43834cuda3std3__45__cpo3endE,@object
	.size		_ZN39_INTERNAL_5e642499_4_k_cu_3b92bc52_43834cuda3std3__45__cpo3endE,(_ZN39_INTERNAL_5e642499_4_k_cu_3b92bc52_43834cuda3std3__419piecewise_constructE - _ZN39_INTERNAL_5e642499_4_k_cu_3b92bc52_43834cuda3std3__45__cpo3endE)
_ZN39_INTERNAL_5e642499_4_k_cu_3b92bc52_43834cuda3std3__45__cpo3endE:
	.zero		1
	.type		_ZN39_INTERNAL_5e642499_4_k_cu_3b92bc52_43834cuda3std3__419piecewise_constructE,@object
	.size		_ZN39_INTERNAL_5e642499_4_k_cu_3b92bc52_43834cuda3std3__419piecewise_constructE,(_ZN39_INTERNAL_5e642499_4_k_cu_3b92bc52_43834cuda3std3__45__cpo4cendE - _ZN39_INTERNAL_5e642499_4_k_cu_3b92bc52_43834cuda3std3__419piecewise_constructE)
_ZN39_INTERNAL_5e642499_4_k_cu_3b92bc52_43834cuda3std3__419piecewise_constructE:
	.zero		1
	.type		_ZN39_INTERNAL_5e642499_4_k_cu_3b92bc52_43834cuda3std3__45__cpo4cendE,@object
	.size		_ZN39_INTERNAL_5e642499_4_k_cu_3b92bc52_43834cuda3std3__45__cpo4cendE,(_ZN39_INTERNAL_5e642499_4_k_cu_3b92bc52_43834cuda3std6ranges3__45__cpo4swapE - _ZN39_INTERNAL_5e642499_4_k_cu_3b92bc52_43834cuda3std3__45__cpo4cendE)
_ZN39_INTERNAL_5e642499_4_k_cu_3b92bc52_43834cuda3std3__45__cpo4cendE:
	.zero		1
	.type		_ZN39_INTERNAL_5e642499_4_k_cu_3b92bc52_43834cuda3std6ranges3__45__cpo4swapE,@object
	.size		_ZN39_INTERNAL_5e642499_4_k_cu_3b92bc52_43834cuda3std6ranges3__45__cpo4swapE,(.L_10 - _ZN39_INTERNAL_5e642499_4_k_cu_3b92bc52_43834cuda3std6ranges3__45__cpo4swapE)
_ZN39_INTERNAL_5e642499_4_k_cu_3b92bc52_43834cuda3std6ranges3__45__cpo4swapE:
	.zero		1
.L_10:


//--------------------- .nv.constant0._ZN7cutlass13device_kernelINS_4gemm6kernel13GemmUniversalIN4cute5tupleIJiiiiEEENS1_10collective13CollectiveMmaINS1_35MainloopSm100TmaUmmaWarpSpecializedILi25ELi2ELi4ENS5_IJNS4_1CILi1EEESB_SB_EEEEENS5_IJNSA_ILi64EEENSA_ILi192EEENSA_ILi16EEEEEENS_6half_tENS5_IJlSB_lEEESI_SJ_NS4_8TiledMMAINS4_8MMA_AtomIJNS4_20SM100_MMA_F16BF16_SSISI_SI_fLi64ELi192ELNS4_4UMMA5MajorE0ELSO_0ELNSN_7ScaleInE0ELSP_0EEEEEENS4_6LayoutISC_NS5_IJNSA_ILi0EEEST_ST_EEEEENS5_IJNS4_10UnderscoreESW_SW_EEEEENS4_13SM90_TMA_LOADENS4_14ComposedLayoutINS4_7SwizzleILi1ELi4ELi3EEENS4_18smem_ptr_flag_bitsILi16EEENSS_INS5_IJNSA_ILi8EEESG_EEENS5_IJSG_SB_EEEEEEEvNS4_8identityESZ_S19_vS1A_EENS_8epilogue10collective18CollectiveEpilogueINS1C_23Sm100TmaWarpSpecializedILi3ELi2ELi32ELb1ELb0EEEJSH_NS5_IJNSS_ISE_SB_EES1H_EEESI_SJ_SI_SJ_NS1C_6fusion15FusionCallbacksIS1G_NS1J_17LinearCombinationISI_fSI_fLNS_15FloatRoundStyleE2EEESH_S1I_JEEENS4_5SM1004TMEM4LOAD26SM100_TMEM_LOAD_16dp256b8xESZ_NS10_INS11_ILi3ELi4ELi3EEES14_NSS_INS5_IJS15_SE_EEENS5_IJSE_SB_EEEEEEENS4_17SM75_U32x4_LDSM_NENS4_14SM90_TMA_STOREES1X_NS4_17SM90_U32x4_STSM_NENS4_39AutoVectorizingCopyWithAssumedAlignmentILi128EEEEEEvvEEEEvNT_6ParamsE --------------------------
	.section	.nv.constant0._ZN7cutlass13device_kernelINS_4gemm6kernel13GemmUniversalIN4cute5tupleIJiiiiEEENS1_10collective13CollectiveMmaINS1_35MainloopSm100TmaUmmaWarpSpecializedILi25ELi2ELi4ENS5_IJNS4_1CILi1EEESB_SB_EEEEENS5_IJNSA_ILi64EEENSA_ILi192EEENSA_ILi16EEEEEENS_6half_tENS5_IJlSB_lEEESI_SJ_NS4_8TiledMMAINS4_8MMA_AtomIJNS4_20SM100_MMA_F16BF16_SSISI_SI_fLi64ELi192ELNS4_4UMMA5MajorE0ELSO_0ELNSN_7ScaleInE0ELSP_0EEEEEENS4_6LayoutISC_NS5_IJNSA_ILi0EEEST_ST_EEEEENS5_IJNS4_10UnderscoreESW_SW_EEEEENS4_13SM90_TMA_LOADENS4_14ComposedLayoutINS4_7SwizzleILi1ELi4ELi3EEENS4_18smem_ptr_flag_bitsILi16EEENSS_INS5_IJNSA_ILi8EEESG_EEENS5_IJSG_SB_EEEEEEEvNS4_8identityESZ_S19_vS1A_EENS_8epilogue10collective18CollectiveEpilogueINS1C_23Sm100TmaWarpSpecializedILi3ELi2ELi32ELb1ELb0EEEJSH_NS5_IJNSS_ISE_SB_EES1H_EEESI_SJ_SI_SJ_NS1C_6fusion15FusionCallbacksIS1G_NS1J_17LinearCombinationISI_fSI_fLNS_15FloatRoundStyleE2EEESH_S1I_JEEENS4_5SM1004TMEM4LOAD26SM100_TMEM_LOAD_16dp256b8xESZ_NS10_INS11_ILi3ELi4ELi3EEES14_NSS_INS5_IJS15_SE_EEENS5_IJSE_SB_EEEEEEENS4_17SM75_U32x4_LDSM_NENS4_14SM90_TMA_STOREES1X_NS4_17SM90_U32x4_STSM_NENS4_39AutoVectorizingCopyWithAssumedAlignmentILi128EEEEEEvvEEEEvNT_6ParamsE,"a",@progbits
	.sectionflags	@""
	.align	4
.nv.constant0._ZN7cutlass13device_kernelINS_4gemm6kernel13GemmUniversalIN4cute5tupleIJiiiiEEENS1_10collective13CollectiveMmaINS1_35MainloopSm100TmaUmmaWarpSpecializedILi25ELi2ELi4ENS5_IJNS4_1CILi1EEESB_SB_EEEEENS5_IJNSA_ILi64EEENSA_ILi192EEENSA_ILi16EEEEEENS_6half_tENS5_IJlSB_lEEESI_SJ_NS4_8TiledMMAINS4_8MMA_AtomIJNS4_20SM100_MMA_F16BF16_SSISI_SI_fLi64ELi192ELNS4_4UMMA5MajorE0ELSO_0ELNSN_7ScaleInE0ELSP_0EEEEEENS4_6LayoutISC_NS5_IJNSA_ILi0EEEST_ST_EEEEENS5_IJNS4_10UnderscoreESW_SW_EEEEENS4_13SM90_TMA_LOADENS4_14ComposedLayoutINS4_7SwizzleILi1ELi4ELi3EEENS4_18smem_ptr_flag_bitsILi16EEENSS_INS5_IJNSA_ILi8EEESG_EEENS5_IJSG_SB_EEEEEEEvNS4_8identityESZ_S19_vS1A_EENS_8epilogue10collective18CollectiveEpilogueINS1C_23Sm100TmaWarpSpecializedILi3ELi2ELi32ELb1ELb0EEEJSH_NS5_IJNSS_ISE_SB_EES1H_EEESI_SJ_SI_SJ_NS1C_6fusion15FusionCallbacksIS1G_NS1J_17LinearCombinationISI_fSI_fLNS_15FloatRoundStyleE2EEESH_S1I_JEEENS4_5SM1004TMEM4LOAD26SM100_TMEM_LOAD_16dp256b8xESZ_NS10_INS11_ILi3ELi4ELi3EEES14_NSS_INS5_IJS15_SE_EEENS5_IJSE_SB_EEEEEEENS4_17SM75_U32x4_LDSM_NENS4_14SM90_TMA_STOREES1X_NS4_17SM90_U32x4_STSM_NENS4_39AutoVectorizingCopyWithAssumedAlignmentILi128EEEEEEvvEEEEvNT_6ParamsE:
	.zero		2944


//--------------------- SYMBOLS --------------------------

	.type		.nv.reservedSmem.offset0,@object
	.size		.nv.reservedSmem.offset0,0x4
	.type		.nv.reservedSmem.cap,@object
	.size		.nv.reservedSmem.cap,0x4
	.type		__assertfail,@function
